	.target	sm_90a

	.elftype	@"ET_EXEC"


//--------------------- .note.nv.tkinfo           --------------------------
	.section	.note.nv.tkinfo,"",@"SHT_NOTE"
	.sectionflags	@"SHF_NOTE_NV_TKINFO"
	.tkinfo
        /*0018*/ 	.word	0x00000002
        /*0030*/ 	.string	""
        /*0030*/ 	.string	"ptxas"
        /*0030*/ 	.string	"Cuda compilation tools, release 13.0, V13.0.88"
        /*0030*/ 	.string	"Build cuda_13.0.r13.0/compiler.36424714_0"
        /*0030*/ 	.string	"-arch sm_90a -m 64 "



//--------------------- .note.nv.cuinfo           --------------------------
	.section	.note.nv.cuinfo,"",@"SHT_NOTE"
	.sectionflags	@"SHF_NOTE_NV_CUINFO"
        /*0018*/ 	.short	0x0002
        /*001a*/ 	.short	0x005a
        /*001c*/ 	.short	0x0082
	.zero		2


//--------------------- .nv.info                  --------------------------
	.section	.nv.info,"",@"SHT_CUDA_INFO"
	.align	4


	//----- nvinfo : EIATTR_REGCOUNT
	.align		4
        /*0000*/ 	.byte	0x04, 0x2f
        /*0002*/ 	.short	(.L_15 - .L_14)
	.align		4
.L_14:
        /*0004*/ 	.word	index@(_ZN7cutlass13device_kernelINS_4gemm6kernel13GemmUniversalIN4cute5tupleIJiiiiEEENS1_10collective13CollectiveMmaINS1_34MainloopSm90TmaGmmaWarpSpecializedILi4ENS5_IJNS4_1CILi1EEESB_SB_EEENS1_32KernelTmaWarpSpecializedPingpongEEENS5_IJNSA_ILi64EEENSA_ILi256EEESF_EEENS_6half_tENS5_IJlSB_lEEESI_SJ_NS4_8TiledMMAINS4_8MMA_AtomIJNS4_4SM904GMMA26MMA_64x256x16_F32F16F16_SSILNSN_5MajorE0ELSP_0ELNSN_7ScaleInE1ELSQ_1EEEEEENS4_6LayoutISC_NS5_IJNSA_ILi0EEESU_SU_EEEEENS5_IJNS4_10UnderscoreESX_SX_EEEEENS4_13SM90_TMA_LOADENS4_14ComposedLayoutINS4_7SwizzleILi3ELi4ELi3EEENS4_18smem_ptr_flag_bitsILi16EEENST_INS5_IJNSA_ILi8EEESF_EEENS5_IJSF_SB_EEEEEEEvNS4_8identityES10_S1A_vS1B_EENS_8epilogue10collective6detail29Sm90TmaWarpSpecializedAdapterINS1E_15DefaultEpilogueISI_SJ_SJ_NS1D_6thread17LinearCombinationISI_Li1EffLNS1I_9ScaleType4KindE0ELNS_15FloatRoundStyleE2ESI_EENS1_15EpilogueDefaultEEEEEvvEEEEvNT_6ParamsE)
        /*0008*/ 	.word	0x000000a8


	//----- nvinfo : EIATTR_FRAME_SIZE
	.align		4
.L_15:
        /*000c*/ 	.byte	0x04, 0x11
        /*000e*/ 	.short	(.L_17 - .L_16)
	.align		4
.L_16:
        /*0010*/ 	.word	index@(_ZN7cutlass13device_kernelINS_4gemm6kernel13GemmUniversalIN4cute5tupleIJiiiiEEENS1_10collective13CollectiveMmaINS1_34MainloopSm90TmaGmmaWarpSpecializedILi4ENS5_IJNS4_1CILi1EEESB_SB_EEENS1_32KernelTmaWarpSpecializedPingpongEEENS5_IJNSA_ILi64EEENSA_ILi256EEESF_EEENS_6half_tENS5_IJlSB_lEEESI_SJ_NS4_8TiledMMAINS4_8MMA_AtomIJNS4_4SM904GMMA26MMA_64x256x16_F32F16F16_SSILNSN_5MajorE0ELSP_0ELNSN_7ScaleInE1ELSQ_1EEEEEENS4_6LayoutISC_NS5_IJNSA_ILi0EEESU_SU_EEEEENS5_IJNS4_10UnderscoreESX_SX_EEEEENS4_13SM90_TMA_LOADENS4_14ComposedLayoutINS4_7SwizzleILi3ELi4ELi3EEENS4_18smem_ptr_flag_bitsILi16EEENST_INS5_IJNSA_ILi8EEESF_EEENS5_IJSF_SB_EEEEEEEvNS4_8identityES10_S1A_vS1B_EENS_8epilogue10collective6detail29Sm90TmaWarpSpecializedAdapterINS1E_15DefaultEpilogueISI_SJ_SJ_NS1D_6thread17LinearCombinationISI_Li1EffLNS1I_9ScaleType4KindE0ELNS_15FloatRoundStyleE2ESI_EENS1_15EpilogueDefaultEEEEEvvEEEEvNT_6ParamsE)
        /*0014*/ 	.word	0x00000000


	//----- nvinfo : EIATTR_MIN_STACK_SIZE
	.align		4
.L_17:
        /*0018*/ 	.byte	0x04, 0x12
        /*001a*/ 	.short	(.L_19 - .L_18)
	.align		4
.L_18:
        /*001c*/ 	.word	index@(_ZN7cutlass13device_kernelINS_4gemm6kernel13GemmUniversalIN4cute5tupleIJiiiiEEENS1_10collective13CollectiveMmaINS1_34MainloopSm90TmaGmmaWarpSpecializedILi4ENS5_IJNS4_1CILi1EEESB_SB_EEENS1_32KernelTmaWarpSpecializedPingpongEEENS5_IJNSA_ILi64EEENSA_ILi256EEESF_EEENS_6half_tENS5_IJlSB_lEEESI_SJ_NS4_8TiledMMAINS4_8MMA_AtomIJNS4_4SM904GMMA26MMA_64x256x16_F32F16F16_SSILNSN_5MajorE0ELSP_0ELNSN_7ScaleInE1ELSQ_1EEEEEENS4_6LayoutISC_NS5_IJNSA_ILi0EEESU_SU_EEEEENS5_IJNS4_10UnderscoreESX_SX_EEEEENS4_13SM90_TMA_LOADENS4_14ComposedLayoutINS4_7SwizzleILi3ELi4ELi3EEENS4_18smem_ptr_flag_bitsILi16EEENST_INS5_IJNSA_ILi8EEESF_EEENS5_IJSF_SB_EEEEEEEvNS4_8identityES10_S1A_vS1B_EENS_8epilogue10collective6detail29Sm90TmaWarpSpecializedAdapterINS1E_15DefaultEpilogueISI_SJ_SJ_NS1D_6thread17LinearCombinationISI_Li1EffLNS1I_9ScaleType4KindE0ELNS_15FloatRoundStyleE2ESI_EENS1_15EpilogueDefaultEEEEEvvEEEEvNT_6ParamsE)
        /*0020*/ 	.word	0x00000000
.L_19:


//--------------------- .nv.compat                --------------------------
	.section	.nv.compat,"",@"SHT_CUDA_COMPAT_INFO"
	.align	4
        /*0000*/ 	.byte	0x02, 0x09, 0x01, 0x00, 0x02, 0x02, 0x04, 0x00, 0x02, 0x05, 0x05, 0x00, 0x03, 0x07, 0x01, 0x01
        /*0010*/ 	.byte	0x02, 0x03, 0x01, 0x00, 0x02, 0x06, 0x01, 0x00, 0x04, 0x0b, 0x08, 0x00, 0x00, 0x00, 0x00, 0x00
        /*0020*/ 	.byte	0x00, 0x00, 0x00, 0x00


//--------------------- .nv.info._ZN7cutlass13device_kernelINS_4gemm6kernel13GemmUniversalIN4cute5tupleIJiiiiEEENS1_10collective13CollectiveMmaINS1_34MainloopSm90TmaGmmaWarpSpecializedILi4ENS5_IJNS4_1CILi1EEESB_SB_EEENS1_32KernelTmaWarpSpecializedPingpongEEENS5_IJNSA_ILi64EEENSA_ILi256EEESF_EEENS_6half_tENS5_IJlSB_lEEESI_SJ_NS4_8TiledMMAINS4_8MMA_AtomIJNS4_4SM904GMMA26MMA_64x256x16_F32F16F16_SSILNSN_5MajorE0ELSP_0ELNSN_7ScaleInE1ELSQ_1EEEEEENS4_6LayoutISC_NS5_IJNSA_ILi0EEESU_SU_EEEEENS5_IJNS4_10UnderscoreESX_SX_EEEEENS4_13SM90_TMA_LOADENS4_14ComposedLayoutINS4_7SwizzleILi3ELi4ELi3EEENS4_18smem_ptr_flag_bitsILi16EEENST_INS5_IJNSA_ILi8EEESF_EEENS5_IJSF_SB_EEEEEEEvNS4_8identityES10_S1A_vS1B_EENS_8epilogue10collective6detail29Sm90TmaWarpSpecializedAdapterINS1E_15DefaultEpilogueISI_SJ_SJ_NS1D_6thread17LinearCombinationISI_Li1EffLNS1I_9ScaleType4KindE0ELNS_15FloatRoundStyleE2ESI_EENS1_15EpilogueDefaultEEEEEvvEEEEvNT_6ParamsE --------------------------
	.section	.nv.info._ZN7cutlass13device_kernelINS_4gemm6kernel13GemmUniversalIN4cute5tupleIJiiiiEEENS1_10collective13CollectiveMmaINS1_34MainloopSm90TmaGmmaWarpSpecializedILi4ENS5_IJNS4_1CILi1EEESB_SB_EEENS1_32KernelTmaWarpSpecializedPingpongEEENS5_IJNSA_ILi64EEENSA_ILi256EEESF_EEENS_6half_tENS5_IJlSB_lEEESI_SJ_NS4_8TiledMMAINS4_8MMA_AtomIJNS4_4SM904GMMA26MMA_64x256x16_F32F16F16_SSILNSN_5MajorE0ELSP_0ELNSN_7ScaleInE1ELSQ_1EEEEEENS4_6LayoutISC_NS5_IJNSA_ILi0EEESU_SU_EEEEENS5_IJNS4_10UnderscoreESX_SX_EEEEENS4_13SM90_TMA_LOADENS4_14ComposedLayoutINS4_7SwizzleILi3ELi4ELi3EEENS4_18smem_ptr_flag_bitsILi16EEENST_INS5_IJNSA_ILi8EEESF_EEENS5_IJSF_SB_EEEEEEEvNS4_8identityES10_S1A_vS1B_EENS_8epilogue10collective6detail29Sm90TmaWarpSpecializedAdapterINS1E_15DefaultEpilogueISI_SJ_SJ_NS1D_6thread17LinearCombinationISI_Li1EffLNS1I_9ScaleType4KindE0ELNS_15FloatRoundStyleE2ESI_EENS1_15EpilogueDefaultEEEEEvvEEEEvNT_6ParamsE,"",@"SHT_CUDA_INFO"
	.sectionflags	@""
	.align	4


	//----- nvinfo : EIATTR_CUDA_API_VERSION
	.align		4
        /*0000*/ 	.byte	0x04, 0x37
        /*0002*/ 	.short	(.L_21 - .L_20)
.L_20:
        /*0004*/ 	.word	0x00000082


	//----- nvinfo : EIATTR_KPARAM_INFO
	.align		4
.L_21:
        /*0008*/ 	.byte	0x04, 0x17
        /*000a*/ 	.short	(.L_23 - .L_22)
.L_22:
        /*000c*/ 	.word	0x00000000
        /*0010*/ 	.short	0x0000
        /*0012*/ 	.short	0x0070
        /*0014*/ 	.byte	0x00, 0xf0, 0x01, 0x10


	//----- nvinfo : EIATTR_SPARSE_MMA_MASK
	.align		4
.L_23:
        /*0018*/ 	.byte	0x03, 0x50
        /*001a*/ 	.short	0x0000


	//----- nvinfo : EIATTR_MAXREG_COUNT
	.align		4
        /*001c*/ 	.byte	0x03, 0x1b
        /*001e*/ 	.short	0x00a8


	//----- nvinfo : EIATTR_NUM_BARRIERS
	.align		4
        /*0020*/ 	.byte	0x02, 0x4c
        /*0022*/ 	.byte	0x01
	.zero		1


	//----- nvinfo : EIATTR_EXTERNS
	.align		4
        /*0024*/ 	.byte	0x04, 0x0f
        /*0026*/ 	.short	(.L_25 - .L_24)


	//   ....[0]....
	.align		4
.L_24:
        /*0028*/ 	.word	index@(__assertfail)


	//----- nvinfo : EIATTR_MERCURY_ISA_VERSION
	.align		4
.L_25:
        /*002c*/ 	.byte	0x03, 0x5f
        /*002e*/ 	.short	0x0101


	//----- nvinfo : EIATTR_INT_WARP_WIDE_INSTR_OFFSETS
	.align		4
        /*0030*/ 	.byte	0x04, 0x31
        /*0032*/ 	.short	(.L_27 - .L_26)


	//   ....[0]....
.L_26:
        /*0034*/ 	.word	0x00000470


	//   ....[1]....
        /*0038*/ 	.word	0x00000490


	//   ....[2]....
        /*003c*/ 	.word	0x00000510


	//   ....[3]....
        /*0040*/ 	.word	0x00000520


	//   ....[4]....
        /*0044*/ 	.word	0x00000530


	//   ....[5]....
        /*0048*/ 	.word	0x00000550


	//   ....[6]....
        /*004c*/ 	.word	0x000005b0


	//   ....[7]....
        /*0050*/ 	.word	0x000005d0


	//----- nvinfo : EIATTR_COOP_GROUP_MASK_REGIDS
	.align		4
.L_27:
        /*0054*/ 	.byte	0x04, 0x29
        /*0056*/ 	.short	(.L_29 - .L_28)


	//   ....[0]....
.L_28:
        /*0058*/ 	.word	0xffffffff


	//   ....[1]....
        /*005c*/ 	.word	0xffffffff


	//   ....[2]....
        /*0060*/ 	.word	0xffffffff


	//   ....[3]....
        /*0064*/ 	.word	0xffffffff


	//   ....[4]....
        /*0068*/ 	.word	0xffffffff


	//   ....[5]....
        /*006c*/ 	.word	0xffffffff


	//----- nvinfo : EIATTR_COOP_GROUP_INSTR_OFFSETS
	.align		4
.L_29:
        /*0070*/ 	.byte	0x04, 0x28
        /*0072*/ 	.short	(.L_31 - .L_30)


	//   ....[0]....
.L_30:
        /*0074*/ 	.word	0x00000050


	//   ....[1]....
        /*0078*/ 	.word	0x00000080


	//   ....[2]....
        /*007c*/ 	.word	0x00000180


	//   ....[3]....
        /*0080*/ 	.word	0x00000390


	//   ....[4]....
        /*0084*/ 	.word	0x000003d0


	//   ....[5]....
        /*0088*/ 	.word	0x00000410


	//----- nvinfo : EIATTR_REG_RECONFIG
	.align		4
.L_31:
        /*008c*/ 	.byte	0x01, 0x54
	.zero		2


	//----- nvinfo : EIATTR_SYSCALL_OFFSETS
	.align		4
        /*0090*/ 	.byte	0x04, 0x46
        /*0092*/ 	.short	(.L_33 - .L_32)


	//   ....[0]....
.L_32:
        /*0094*/ 	.word	0x000016a0


	//----- nvinfo : EIATTR_MBARRIER_INSTR_OFFSETS
	.align		4
.L_33:
        /*0098*/ 	.byte	0x04, 0x39
        /*009a*/ 	.short	(.L_35 - .L_34)


	//   ....[0]....
.L_34:
        /*009c*/ 	.word	0x00000300
        /*00a0*/ 	.word	0x000000ff
        /*00a4*/ 	.word	0x00000000
        /*00a8*/ 	.short	0x0100
        /*00aa*/ 	.byte	0x09
	.zero		1


	//   ....[1]....
        /*00ac*/ 	.word	0x00000310
        /*00b0*/ 	.word	0x000000ff
        /*00b4*/ 	.word	0x00000020
        /*00b8*/ 	.short	0x0100
        /*00ba*/ 	.byte	0x09
	.zero		1


	//   ....[2]....
        /*00bc*/ 	.word	0x00000320
        /*00c0*/ 	.word	0x000000ff
        /*00c4*/ 	.word	0x00000008
        /*00c8*/ 	.short	0x0100
        /*00ca*/ 	.byte	0x09
	.zero		1


	//   ....[3]....
        /*00cc*/ 	.word	0x00000330
        /*00d0*/ 	.word	0x000000ff
        /*00d4*/ 	.word	0x00000028
        /*00d8*/ 	.short	0x0100
        /*00da*/ 	.byte	0x09
	.zero		1


	//   ....[4]....
        /*00dc*/ 	.word	0x00000340
        /*00e0*/ 	.word	0x000000ff
        /*00e4*/ 	.word	0x00000010
        /*00e8*/ 	.short	0x0100
        /*00ea*/ 	.byte	0x09
	.zero		1


	//   ....[5]....
        /*00ec*/ 	.word	0x00000350
        /*00f0*/ 	.word	0x000000ff
        /*00f4*/ 	.word	0x00000030
        /*00f8*/ 	.short	0x0100
        /*00fa*/ 	.byte	0x09
	.zero		1


	//   ....[6]....
        /*00fc*/ 	.word	0x00000360
        /*0100*/ 	.word	0x000000ff
        /*0104*/ 	.word	0x00000018
        /*0108*/ 	.short	0x0100
        /*010a*/ 	.byte	0x09
	.zero		1


	//   ....[7]....
        /*010c*/ 	.word	0x00000370
        /*0110*/ 	.word	0x000000ff
        /*0114*/ 	.word	0x00000038
        /*0118*/ 	.short	0x0100
        /*011a*/ 	.byte	0x09
	.zero		1


	//   ....[8]....
        /*011c*/ 	.word	0x000005f0
        /*0120*/ 	.word	0x000000ff
        /*0124*/ 	.word	0x00000070
        /*0128*/ 	.short	0x0100
        /*012a*/ 	.byte	0x09
	.zero		1


	//   ....[9]....
        /*012c*/ 	.word	0x00000600
        /*0130*/ 	.word	0x000000ff
        /*0134*/ 	.word	0x00000078
        /*0138*/ 	.short	0x0100
        /*013a*/ 	.byte	0x09
	.zero		1


	//   ....[10]....
        /*013c*/ 	.word	0x00000640
        /*0140*/ 	.word	0x000000ff
        /*0144*/ 	.word	0x00000050
        /*0148*/ 	.short	0x0100
        /*014a*/ 	.byte	0x0a
	.zero		1


	//   ....[11]....
        /*014c*/ 	.word	0x00000660
        /*0150*/ 	.word	0x000000ff
        /*0154*/ 	.word	0x00000058
        /*0158*/ 	.short	0x0100
        /*015a*/ 	.byte	0x0a
	.zero		1


	//   ....[12]....
        /*015c*/ 	.word	0x00000670
        /*0160*/ 	.word	0x000000ff
        /*0164*/ 	.word	0x00000060
        /*0168*/ 	.short	0x0100
        /*016a*/ 	.byte	0x0a
	.zero		1


	//   ....[13]....
        /*016c*/ 	.word	0x00000680
        /*0170*/ 	.word	0x000000ff
        /*0174*/ 	.word	0x00000068
        /*0178*/ 	.short	0x0100
        /*017a*/ 	.byte	0x0a
	.zero		1


	//   ....[14]....
        /*017c*/ 	.word	0x00001580
        /*0180*/ 	.word	0x0000009b
        /*0184*/ 	.word	0x00000000
        /*0188*/ 	.short	0x010a
        /*018a*/ 	.byte	0x2e
	.zero		1


	//   ....[15]....
        /*018c*/ 	.word	0x00001730
        /*0190*/ 	.word	0x00000003
        /*0194*/ 	.word	0x00000000
        /*0198*/ 	.short	0x010a
        /*019a*/ 	.byte	0x3f
	.zero		1


	//   ....[16]....
        /*019c*/ 	.word	0x00001790
        /*01a0*/ 	.word	0x00000003
        /*01a4*/ 	.word	0x00000000
        /*01a8*/ 	.short	0x010a
        /*01aa*/ 	.byte	0x3f
	.zero		1


	//   ....[17]....
        /*01ac*/ 	.word	0x00001b20
        /*01b0*/ 	.word	0x000000ff
        /*01b4*/ 	.word	0x00000000
        /*01b8*/ 	.short	0x010a
        /*01ba*/ 	.byte	0x04
	.zero		1


	//   ....[18]....
        /*01bc*/ 	.word	0x00001b60
        /*01c0*/ 	.word	0x000000ff
        /*01c4*/ 	.word	0x00000000
        /*01c8*/ 	.short	0x010a
        /*01ca*/ 	.byte	0x04
	.zero		1


	//   ....[19]....
        /*01cc*/ 	.word	0x00001e00
        /*01d0*/ 	.word	0x000000ff
        /*01d4*/ 	.word	0x00000000
        /*01d8*/ 	.short	0x0101
        /*01da*/ 	.byte	0x04
	.zero		1


	//   ....[20]....
        /*01dc*/ 	.word	0x00001ef0
        /*01e0*/ 	.word	0x0000009c
        /*01e4*/ 	.word	0x00000000
        /*01e8*/ 	.short	0x0101
        /*01ea*/ 	.byte	0x2f
	.zero		1


	//   ....[21]....
        /*01ec*/ 	.word	0x00001fb0
        /*01f0*/ 	.word	0x000000ff
        /*01f4*/ 	.word	0x00000000
        /*01f8*/ 	.short	0x0101
        /*01fa*/ 	.byte	0x04
	.zero		1


	//   ....[22]....
        /*01fc*/ 	.word	0x00002060
        /*0200*/ 	.word	0x0000009b
        /*0204*/ 	.word	0x00000010
        /*0208*/ 	.short	0x010a
        /*020a*/ 	.byte	0x2e
	.zero		1


	//   ....[23]....
        /*020c*/ 	.word	0x00009e40
        /*0210*/ 	.word	0x0000009e
        /*0214*/ 	.word	0x00000000
        /*0218*/ 	.short	0x0101
        /*021a*/ 	.byte	0x2f
	.zero		1


	//   ....[24]....
        /*021c*/ 	.word	0x0000a820
        /*0220*/ 	.word	0x00000007
        /*0224*/ 	.word	0x00000020
        /*0228*/ 	.short	0x010a
        /*022a*/ 	.byte	0x3f
	.zero		1


	//   ....[25]....
        /*022c*/ 	.word	0x0000abc0
        /*0230*/ 	.word	0x00000003
        /*0234*/ 	.word	0x00000078
        /*0238*/ 	.short	0x0101
        /*023a*/ 	.byte	0x3f
	.zero		1


	//   ....[26]....
        /*023c*/ 	.word	0x0000b330
        /*0240*/ 	.word	0x00000007
        /*0244*/ 	.word	0x00000000
        /*0248*/ 	.short	0x010a
        /*024a*/ 	.byte	0x3f
	.zero		1


	//   ....[27]....
        /*024c*/ 	.word	0x0000b3b0
        /*0250*/ 	.word	0x00000009
        /*0254*/ 	.word	0x00000000
        /*0258*/ 	.short	0x010a
        /*025a*/ 	.byte	0x3f
	.zero		1


	//   ....[28]....
        /*025c*/ 	.word	0x0000b440
        /*0260*/ 	.word	0x00000006
        /*0264*/ 	.word	0x00000000
        /*0268*/ 	.short	0x010a
        /*026a*/ 	.byte	0x3f
	.zero		1


	//   ....[29]....
        /*026c*/ 	.word	0x0000b4d0
        /*0270*/ 	.word	0x00000003
        /*0274*/ 	.word	0x00000000
        /*0278*/ 	.short	0x010a
        /*027a*/ 	.byte	0x3f
	.zero		1


	//   ....[30]....
        /*027c*/ 	.word	0x0000b530
        /*0280*/ 	.word	0x0000009d
        /*0284*/ 	.word	0x00000000
        /*0288*/ 	.short	0x010a
        /*028a*/ 	.byte	0x3f
	.zero		1


	//   ....[31]....
        /*028c*/ 	.word	0x0000b580
        /*0290*/ 	.word	0x00000003
        /*0294*/ 	.word	0x00000000
        /*0298*/ 	.short	0x010a
        /*029a*/ 	.byte	0x3f
	.zero		1


	//   ....[32]....
        /*029c*/ 	.word	0x0000b5e0
        /*02a0*/ 	.word	0x00000004
        /*02a4*/ 	.word	0x00000000
        /*02a8*/ 	.short	0x010a
        /*02aa*/ 	.byte	0x3f
	.zero		1


	//   ....[33]....
        /*02ac*/ 	.word	0x0000b630
        /*02b0*/ 	.word	0x0000009d
        /*02b4*/ 	.word	0x00000010
        /*02b8*/ 	.short	0x010a
        /*02ba*/ 	.byte	0x3f
	.zero		1


	//   ....[34]....
        /*02bc*/ 	.word	0x0000b700
        /*02c0*/ 	.word	0x00000007
        /*02c4*/ 	.word	0x00000020
        /*02c8*/ 	.short	0x010a
        /*02ca*/ 	.byte	0x3f
	.zero		1


	//   ....[35]....
        /*02cc*/ 	.word	0x0000b7d0
        /*02d0*/ 	.word	0x00000007
        /*02d4*/ 	.word	0x00000000
        /*02d8*/ 	.short	0x010a
        /*02da*/ 	.byte	0x3f
	.zero		1


	//   ....[36]....
        /*02dc*/ 	.word	0x0000b820
        /*02e0*/ 	.word	0x00000009
        /*02e4*/ 	.word	0x00000000
        /*02e8*/ 	.short	0x010a
        /*02ea*/ 	.byte	0x3f
	.zero		1


	//   ....[37]....
        /*02ec*/ 	.word	0x0000b870
        /*02f0*/ 	.word	0x00000006
        /*02f4*/ 	.word	0x00000000
        /*02f8*/ 	.short	0x010a
        /*02fa*/ 	.byte	0x3f
	.zero		1


	//----- nvinfo : EIATTR_NUM_MBARRIERS
	.align		4
.L_35:
        /*02fc*/ 	.byte	0x03, 0x38
        /*02fe*/ 	.short	0x000e


	//----- nvinfo : EIATTR_EXIT_INSTR_OFFSETS
	.align		4
        /*0300*/ 	.byte	0x04, 0x1c
        /*0302*/ 	.short	(.L_37 - .L_36)


	//   ....[0]....
.L_36:
        /*0304*/ 	.word	0x00001240


	//   ....[1]....
        /*0308*/ 	.word	0x000012a0


	//   ....[2]....
        /*030c*/ 	.word	0x0000a550


	//   ....[3]....
        /*0310*/ 	.word	0x0000a580


	//   ....[4]....
        /*0314*/ 	.word	0x0000b520


	//----- nvinfo : EIATTR_MAX_THREADS
	.align		4
.L_37:
        /*0318*/ 	.byte	0x04, 0x05
        /*031a*/ 	.short	(.L_39 - .L_38)
.L_38:
        /*031c*/ 	.word	0x00000180
        /*0320*/ 	.word	0x00000001
        /*0324*/ 	.word	0x00000001


	//----- nvinfo : EIATTR_CRS_STACK_SIZE
	.align		4
.L_39:
        /*0328*/ 	.byte	0x04, 0x1e
        /*032a*/ 	.short	(.L_41 - .L_40)
.L_40:
        /*032c*/ 	.word	0x00000000


	//----- nvinfo : EIATTR_CBANK_PARAM_SIZE
	.align		4
.L_41:
        /*0330*/ 	.byte	0x03, 0x19
        /*0332*/ 	.short	0x0470


	//----- nvinfo : EIATTR_PARAM_CBANK
	.align		4
        /*0334*/ 	.byte	0x04, 0x0a
        /*0336*/ 	.short	(.L_43 - .L_42)
	.align		4
.L_42:
        /*0338*/ 	.word	index@(.nv.constant0._ZN7cutlass13device_kernelINS_4gemm6kernel13GemmUniversalIN4cute5tupleIJiiiiEEENS1_10collective13CollectiveMmaINS1_34MainloopSm90TmaGmmaWarpSpecializedILi4ENS5_IJNS4_1CILi1EEESB_SB_EEENS1_32KernelTmaWarpSpecializedPingpongEEENS5_IJNSA_ILi64EEENSA_ILi256EEESF_EEENS_6half_tENS5_IJlSB_lEEESI_SJ_NS4_8TiledMMAINS4_8MMA_AtomIJNS4_4SM904GMMA26MMA_64x256x16_F32F16F16_SSILNSN_5MajorE0ELSP_0ELNSN_7ScaleInE1ELSQ_1EEEEEENS4_6LayoutISC_NS5_IJNSA_ILi0EEESU_SU_EEEEENS5_IJNS4_10UnderscoreESX_SX_EEEEENS4_13SM90_TMA_LOADENS4_14ComposedLayoutINS4_7SwizzleILi3ELi4ELi3EEENS4_18smem_ptr_flag_bitsILi16EEENST_INS5_IJNSA_ILi8EEESF_EEENS5_IJSF_SB_EEEEEEEvNS4_8identityES10_S1A_vS1B_EENS_8epilogue10collective6detail29Sm90TmaWarpSpecializedAdapterINS1E_15DefaultEpilogueISI_SJ_SJ_NS1D_6thread17LinearCombinationISI_Li1EffLNS1I_9ScaleType4KindE0ELNS_15FloatRoundStyleE2ESI_EENS1_15EpilogueDefaultEEEEEvvEEEEvNT_6ParamsE)
        /*033c*/ 	.short	0x0210
        /*033e*/ 	.short	0x0470


	//----- nvinfo : EIATTR_SW_WAR
	.align		4
.L_43:
        /*0340*/ 	.byte	0x04, 0x36
        /*0342*/ 	.short	(.L_45 - .L_44)
.L_44:
        /*0344*/ 	.word	0x00000008
.L_45:


//--------------------- .nv.callgraph             --------------------------
	.section	.nv.callgraph,"",@"SHT_CUDA_CALLGRAPH"
	.align	4
	.sectionentsize	8
	.align		4
        /*0000*/ 	.word	0x00000000
	.align		4
        /*0004*/ 	.word	0xffffffff
	.align		4
        /*0008*/ 	.word	index@(_ZN7cutlass13device_kernelINS_4gemm6kernel13GemmUniversalIN4cute5tupleIJiiiiEEENS1_10collective13CollectiveMmaINS1_34MainloopSm90TmaGmmaWarpSpecializedILi4ENS5_IJNS4_1CILi1EEESB_SB_EEENS1_32KernelTmaWarpSpecializedPingpongEEENS5_IJNSA_ILi64EEENSA_ILi256EEESF_EEENS_6half_tENS5_IJlSB_lEEESI_SJ_NS4_8TiledMMAINS4_8MMA_AtomIJNS4_4SM904GMMA26MMA_64x256x16_F32F16F16_SSILNSN_5MajorE0ELSP_0ELNSN_7ScaleInE1ELSQ_1EEEEEENS4_6LayoutISC_NS5_IJNSA_ILi0EEESU_SU_EEEEENS5_IJNS4_10UnderscoreESX_SX_EEEEENS4_13SM90_TMA_LOADENS4_14ComposedLayoutINS4_7SwizzleILi3ELi4ELi3EEENS4_18smem_ptr_flag_bitsILi16EEENST_INS5_IJNSA_ILi8EEESF_EEENS5_IJSF_SB_EEEEEEEvNS4_8identityES10_S1A_vS1B_EENS_8epilogue10collective6detail29Sm90TmaWarpSpecializedAdapterINS1E_15DefaultEpilogueISI_SJ_SJ_NS1D_6thread17LinearCombinationISI_Li1EffLNS1I_9ScaleType4KindE0ELNS_15FloatRoundStyleE2ESI_EENS1_15EpilogueDefaultEEEEEvvEEEEvNT_6ParamsE)
	.align		4
        /*000c*/ 	.word	index@(__assertfail)
	.align		4
        /*0010*/ 	.word	0x00000000
	.align		4
        /*0014*/ 	.word	0xfffffffe
	.align		4
        /*0018*/ 	.word	0x00000000
	.align		4
        /*001c*/ 	.word	0xfffffffd
	.align		4
        /*0020*/ 	.word	0x00000000
	.align		4
        /*0024*/ 	.word	0xfffffffc


//--------------------- .nv.constant4             --------------------------
	.section	.nv.constant4,"a",@progbits
	.align	8
	.align		8
.nv.constant4:
        /*0000*/ 	.dword	__assertfail
	.align		8
        /*0008*/ 	.dword	__unnamed_1
	.align		8
        /*0010*/ 	.dword	_ZN39_INTERNAL_658eadea_4_k_cu_aed1c7ae_30584cuda3std3__45__cpo5beginE
	.align		8
        /*0018*/ 	.dword	_ZN39_INTERNAL_658eadea_4_k_cu_aed1c7ae_30584cuda3std3__45__cpo3endE
	.align		8
        /*0020*/ 	.dword	_ZN39_INTERNAL_658eadea_4_k_cu_aed1c7ae_30584cuda3std3__45__cpo6cbeginE
	.align		8
        /*0028*/ 	.dword	_ZN39_INTERNAL_658eadea_4_k_cu_aed1c7ae_30584cuda3std3__45__cpo4cendE
	.align		8
        /*0030*/ 	.dword	_ZN39_INTERNAL_658eadea_4_k_cu_aed1c7ae_30584cuda3std3__441_GLOBAL__N__658eadea_4_k_cu_aed1c7ae_30586ignoreE
	.align		8
        /*0038*/ 	.dword	_ZN39_INTERNAL_658eadea_4_k_cu_aed1c7ae_30584cuda3std3__419piecewise_constructE
	.align		8
        /*0040*/ 	.dword	_ZN39_INTERNAL_658eadea_4_k_cu_aed1c7ae_30584cuda3std3__48in_placeE
	.align		8
        /*0048*/ 	.dword	_ZN39_INTERNAL_658eadea_4_k_cu_aed1c7ae_30584cuda3std6ranges3__45__cpo4swapE
	.align		8
        /*0050*/ 	.dword	_ZN39_INTERNAL_658eadea_4_k_cu_aed1c7ae_30584cuda3std6ranges3__45__cpo9iter_moveE
	.align		8
        /*0058*/ 	.dword	_ZN39_INTERNAL_658eadea_4_k_cu_aed1c7ae_30584cute7productE
	.align		8
        /*0060*/ 	.dword	_ZN39_INTERNAL_658eadea_4_k_cu_aed1c7ae_30584cute1_E
	.align		8
        /*0068*/ 	.dword	$str$22
	.align		8
        /*0070*/ 	.dword	$str$23


//--------------------- .text._ZN7cutlass13device_kernelINS_4gemm6kernel13GemmUniversalIN4cute5tupleIJiiiiEEENS1_10collective13CollectiveMmaINS1_34MainloopSm90TmaGmmaWarpSpecializedILi4ENS5_IJNS4_1CILi1EEESB_SB_EEENS1_32KernelTmaWarpSpecializedPingpongEEENS5_IJNSA_ILi64EEENSA_ILi256EEESF_EEENS_6half_tENS5_IJlSB_lEEESI_SJ_NS4_8TiledMMAINS4_8MMA_AtomIJNS4_4SM904GMMA26MMA_64x256x16_F32F16F16_SSILNSN_5MajorE0ELSP_0ELNSN_7ScaleInE1ELSQ_1EEEEEENS4_6LayoutISC_NS5_IJNSA_ILi0EEESU_SU_EEEEENS5_IJNS4_10UnderscoreESX_SX_EEEEENS4_13SM90_TMA_LOADENS4_14ComposedLayoutINS4_7SwizzleILi3ELi4ELi3EEENS4_18smem_ptr_flag_bitsILi16EEENST_INS5_IJNSA_ILi8EEESF_EEENS5_IJSF_SB_EEEEEEEvNS4_8identityES10_S1A_vS1B_EENS_8epilogue10collective6detail29Sm90TmaWarpSpecializedAdapterINS1E_15DefaultEpilogueISI_SJ_SJ_NS1D_6thread17LinearCombinationISI_Li1EffLNS1I_9ScaleType4KindE0ELNS_15FloatRoundStyleE2ESI_EENS1_15EpilogueDefaultEEEEEvvEEEEvNT_6ParamsE --------------------------
	.section	.text._ZN7cutlass13device_kernelINS_4gemm6kernel13GemmUniversalIN4cute5tupleIJiiiiEEENS1_10collective13CollectiveMmaINS1_34MainloopSm90TmaGmmaWarpSpecializedILi4ENS5_IJNS4_1CILi1EEESB_SB_EEENS1_32KernelTmaWarpSpecializedPingpongEEENS5_IJNSA_ILi64EEENSA_ILi256EEESF_EEENS_6half_tENS5_IJlSB_lEEESI_SJ_NS4_8TiledMMAINS4_8MMA_AtomIJNS4_4SM904GMMA26MMA_64x256x16_F32F16F16_SSILNSN_5MajorE0ELSP_0ELNSN_7ScaleInE1ELSQ_1EEEEEENS4_6LayoutISC_NS5_IJNSA_ILi0EEESU_SU_EEEEENS5_IJNS4_10UnderscoreESX_SX_EEEEENS4_13SM90_TMA_LOADENS4_14ComposedLayoutINS4_7SwizzleILi3ELi4ELi3EEENS4_18smem_ptr_flag_bitsILi16EEENST_INS5_IJNSA_ILi8EEESF_EEENS5_IJSF_SB_EEEEEEEvNS4_8identityES10_S1A_vS1B_EENS_8epilogue10collective6detail29Sm90TmaWarpSpecializedAdapterINS1E_15DefaultEpilogueISI_SJ_SJ_NS1D_6thread17LinearCombinationISI_Li1EffLNS1I_9ScaleType4KindE0ELNS_15FloatRoundStyleE2ESI_EENS1_15EpilogueDefaultEEEEEvvEEEEvNT_6ParamsE,"ax",@progbits
	.align	128
.text._ZN7cutlass13device_kernelINS_4gemm6kernel13GemmUniversalIN4cute5tupleIJiiiiEEENS1_10collective13CollectiveMmaINS1_34MainloopSm90TmaGmmaWarpSpecializedILi4ENS5_IJNS4_1CILi1EEESB_SB_EEENS1_32KernelTmaWarpSpecializedPingpongEEENS5_IJNSA_ILi64EEENSA_ILi256EEESF_EEENS_6half_tENS5_IJlSB_lEEESI_SJ_NS4_8TiledMMAINS4_8MMA_AtomIJNS4_4SM904GMMA26MMA_64x256x16_F32F16F16_SSILNSN_5MajorE0ELSP_0ELNSN_7ScaleInE1ELSQ_1EEEEEENS4_6LayoutISC_NS5_IJNSA_ILi0EEESU_SU_EEEEENS5_IJNS4_10UnderscoreESX_SX_EEEEENS4_13SM90_TMA_LOADENS4_14ComposedLayoutINS4_7SwizzleILi3ELi4ELi3EEENS4_18smem_ptr_flag_bitsILi16EEENST_INS5_IJNSA_ILi8EEESF_EEENS5_IJSF_SB_EEEEEEEvNS4_8identityES10_S1A_vS1B_EENS_8epilogue10collective6detail29Sm90TmaWarpSpecializedAdapterINS1E_15DefaultEpilogueISI_SJ_SJ_NS1D_6thread17LinearCombinationISI_Li1EffLNS1I_9ScaleType4KindE0ELNS_15FloatRoundStyleE2ESI_EENS1_15EpilogueDefaultEEEEEvvEEEEvNT_6ParamsE:
        .type           _ZN7cutlass13device_kernelINS_4gemm6kernel13GemmUniversalIN4cute5tupleIJiiiiEEENS1_10collective13CollectiveMmaINS1_34MainloopSm90TmaGmmaWarpSpecializedILi4ENS5_IJNS4_1CILi1EEESB_SB_EEENS1_32KernelTmaWarpSpecializedPingpongEEENS5_IJNSA_ILi64EEENSA_ILi256EEESF_EEENS_6half_tENS5_IJlSB_lEEESI_SJ_NS4_8TiledMMAINS4_8MMA_AtomIJNS4_4SM904GMMA26MMA_64x256x16_F32F16F16_SSILNSN_5MajorE0ELSP_0ELNSN_7ScaleInE1ELSQ_1EEEEEENS4_6LayoutISC_NS5_IJNSA_ILi0EEESU_SU_EEEEENS5_IJNS4_10UnderscoreESX_SX_EEEEENS4_13SM90_TMA_LOADENS4_14ComposedLayoutINS4_7SwizzleILi3ELi4ELi3EEENS4_18smem_ptr_flag_bitsILi16EEENST_INS5_IJNSA_ILi8EEESF_EEENS5_IJSF_SB_EEEEEEEvNS4_8identityES10_S1A_vS1B_EENS_8epilogue10collective6detail29Sm90TmaWarpSpecializedAdapterINS1E_15DefaultEpilogueISI_SJ_SJ_NS1D_6thread17LinearCombinationISI_Li1EffLNS1I_9ScaleType4KindE0ELNS_15FloatRoundStyleE2ESI_EENS1_15EpilogueDefaultEEEEEvvEEEEvNT_6ParamsE,@function
        .size           _ZN7cutlass13device_kernelINS_4gemm6kernel13GemmUniversalIN4cute5tupleIJiiiiEEENS1_10collective13CollectiveMmaINS1_34MainloopSm90TmaGmmaWarpSpecializedILi4ENS5_IJNS4_1CILi1EEESB_SB_EEENS1_32KernelTmaWarpSpecializedPingpongEEENS5_IJNSA_ILi64EEENSA_ILi256EEESF_EEENS_6half_tENS5_IJlSB_lEEESI_SJ_NS4_8TiledMMAINS4_8MMA_AtomIJNS4_4SM904GMMA26MMA_64x256x16_F32F16F16_SSILNSN_5MajorE0ELSP_0ELNSN_7ScaleInE1ELSQ_1EEEEEENS4_6LayoutISC_NS5_IJNSA_ILi0EEESU_SU_EEEEENS5_IJNS4_10UnderscoreESX_SX_EEEEENS4_13SM90_TMA_LOADENS4_14ComposedLayoutINS4_7SwizzleILi3ELi4ELi3EEENS4_18smem_ptr_flag_bitsILi16EEENST_INS5_IJNSA_ILi8EEESF_EEENS5_IJSF_SB_EEEEEEEvNS4_8identityES10_S1A_vS1B_EENS_8epilogue10collective6detail29Sm90TmaWarpSpecializedAdapterINS1E_15DefaultEpilogueISI_SJ_SJ_NS1D_6thread17LinearCombinationISI_Li1EffLNS1I_9ScaleType4KindE0ELNS_15FloatRoundStyleE2ESI_EENS1_15EpilogueDefaultEEEEEvvEEEEvNT_6ParamsE,(.L_x_324 - _ZN7cutlass13device_kernelINS_4gemm6kernel13GemmUniversalIN4cute5tupleIJiiiiEEENS1_10collective13CollectiveMmaINS1_34MainloopSm90TmaGmmaWarpSpecializedILi4ENS5_IJNS4_1CILi1EEESB_SB_EEENS1_32KernelTmaWarpSpecializedPingpongEEENS5_IJNSA_ILi64EEENSA_ILi256EEESF_EEENS_6half_tENS5_IJlSB_lEEESI_SJ_NS4_8TiledMMAINS4_8MMA_AtomIJNS4_4SM904GMMA26MMA_64x256x16_F32F16F16_SSILNSN_5MajorE0ELSP_0ELNSN_7ScaleInE1ELSQ_1EEEEEENS4_6LayoutISC_NS5_IJNSA_ILi0EEESU_SU_EEEEENS5_IJNS4_10UnderscoreESX_SX_EEEEENS4_13SM90_TMA_LOADENS4_14ComposedLayoutINS4_7SwizzleILi3ELi4ELi3EEENS4_18smem_ptr_flag_bitsILi16EEENST_INS5_IJNSA_ILi8EEESF_EEENS5_IJSF_SB_EEEEEEEvNS4_8identityES10_S1A_vS1B_EENS_8epilogue10collective6detail29Sm90TmaWarpSpecializedAdapterINS1E_15DefaultEpilogueISI_SJ_SJ_NS1D_6thread17LinearCombinationISI_Li1EffLNS1I_9ScaleType4KindE0ELNS_15FloatRoundStyleE2ESI_EENS1_15EpilogueDefaultEEEEEvvEEEEvNT_6ParamsE)
        .other          _ZN7cutlass13device_kernelINS_4gemm6kernel13GemmUniversalIN4cute5tupleIJiiiiEEENS1_10collective13CollectiveMmaINS1_34MainloopSm90TmaGmmaWarpSpecializedILi4ENS5_IJNS4_1CILi1EEESB_SB_EEENS1_32KernelTmaWarpSpecializedPingpongEEENS5_IJNSA_ILi64EEENSA_ILi256EEESF_EEENS_6half_tENS5_IJlSB_lEEESI_SJ_NS4_8TiledMMAINS4_8MMA_AtomIJNS4_4SM904GMMA26MMA_64x256x16_F32F16F16_SSILNSN_5MajorE0ELSP_0ELNSN_7ScaleInE1ELSQ_1EEEEEENS4_6LayoutISC_NS5_IJNSA_ILi0EEESU_SU_EEEEENS5_IJNS4_10UnderscoreESX_SX_EEEEENS4_13SM90_TMA_LOADENS4_14ComposedLayoutINS4_7SwizzleILi3ELi4ELi3EEENS4_18smem_ptr_flag_bitsILi16EEENST_INS5_IJNSA_ILi8EEESF_EEENS5_IJSF_SB_EEEEEEEvNS4_8identityES10_S1A_vS1B_EENS_8epilogue10collective6detail29Sm90TmaWarpSpecializedAdapterINS1E_15DefaultEpilogueISI_SJ_SJ_NS1D_6thread17LinearCombinationISI_Li1EffLNS1I_9ScaleType4KindE0ELNS_15FloatRoundStyleE2ESI_EENS1_15EpilogueDefaultEEEEEvvEEEEvNT_6ParamsE,@"STO_CUDA_ENTRY STV_DEFAULT"
_ZN7cutlass13device_kernelINS_4gemm6kernel13GemmUniversalIN4cute5tupleIJiiiiEEENS1_10collective13CollectiveMmaINS1_34MainloopSm90TmaGmmaWarpSpecializedILi4ENS5_IJNS4_1CILi1EEESB_SB_EEENS1_32KernelTmaWarpSpecializedPingpongEEENS5_IJNSA_ILi64EEENSA_ILi256EEESF_EEENS_6half_tENS5_IJlSB_lEEESI_SJ_NS4_8TiledMMAINS4_8MMA_AtomIJNS4_4SM904GMMA26MMA_64x256x16_F32F16F16_SSILNSN_5MajorE0ELSP_0ELNSN_7ScaleInE1ELSQ_1EEEEEENS4_6LayoutISC_NS5_IJNSA_ILi0EEESU_SU_EEEEENS5_IJNS4_10UnderscoreESX_SX_EEEEENS4_13SM90_TMA_LOADENS4_14ComposedLayoutINS4_7SwizzleILi3ELi4ELi3EEENS4_18smem_ptr_flag_bitsILi16EEENST_INS5_IJNSA_ILi8EEESF_EEENS5_IJSF_SB_EEEEEEEvNS4_8identityES10_S1A_vS1B_EENS_8epilogue10collective6detail29Sm90TmaWarpSpecializedAdapterINS1E_15DefaultEpilogueISI_SJ_SJ_NS1D_6thread17LinearCombinationISI_Li1EffLNS1I_9ScaleType4KindE0ELNS_15FloatRoundStyleE2ESI_EENS1_15EpilogueDefaultEEEEEvvEEEEvNT_6ParamsE:
[----:B------:R-:W0:Y:S01]  /*0000*/  LDC R1, c[0x0][0x28] ;  /* 0x00000a00ff017b82 */ /* 0x000e220000000800 */
[----:B------:R-:W1:Y:S01]  /*0010*/  S2R R4, SR_TID.X ;  /* 0x0000000000047919 */ /* 0x000e620000002100 */
[----:B------:R-:W-:Y:S01]  /*0020*/  ELECT P0, URZ, PT ;  /* 0x00000000003f782f */ /* 0x000fe20003800000 */
[----:B------:R-:W-:Y:S01]  /*0030*/  BSSY B0, `(.L_x_0) ;  /* 0x0000014000007945 */ /* 0x000fe20003800000 */
[----:B-1----:R-:W-:-:S05]  /*0040*/  SHF.R.U32.HI R0, RZ, 0x5, R4 ;  /* 0x00000005ff007819 */ /* 0x002fca0000011604 */
[----:B------:R-:W1:Y:S02]  /*0050*/  SHFL.IDX PT, R2, R0, RZ, 0x1f ;  /* 0x00001fff00027589 */ /* 0x000e6400000e0000 */
[----:B-1----:R-:W-:Y:S02]  /*0060*/  R2UR UR8, R2 ;  /* 0x00000000020872ca */ /* 0x002fe400000e0000 */
[----:B------:R-:W-:-:S05]  /*0070*/  SHF.R.U32.HI R2, RZ, 0x7, R4 ;  /* 0x00000007ff027819 */ /* 0x000fca0000011604 */
[----:B------:R1:W2:Y:S06]  /*0080*/  SHFL.IDX PT, R3, R2, RZ, 0x1f ;  /* 0x00001fff02037589 */ /* 0x0002ac00000e0000 */
[----:B------:R-:W-:Y:S02]  /*0090*/  USHF.R.S32.HI UR4, URZ, 0x1f, UR8 ;  /* 0x0000001f3f047899 */ /* 0x000fe40008011408 */
[----:B------:R-:W-:Y:S02]  /*00a0*/  ISETP.NE.OR P0, PT, RZ, UR8, !P0 ;  /* 0x00000008ff007c0c */ /* 0x000fe4000c705670 */
[----:B------:R-:W-:-:S04]  /*00b0*/  ULEA.HI UR4, UR4, UR8, URZ, 0x2 ;  /* 0x0000000804047291 */ /* 0x000fc8000f8f103f */
[----:B------:R-:W-:-:S04]  /*00c0*/  ULOP3.LUT UR4, UR4, 0xfffffffc, URZ, 0xc0, !UPT ;  /* 0xfffffffc04047892 */ /* 0x000fc8000f8ec03f */
[----:B------:R-:W-:-:S03]  /*00d0*/  UIADD3 UR8, UR8, -UR4, URZ ;  /* 0x8000000408087290 */ /* 0x000fc6000fffe03f */
[----:B01----:R-:W-:Y:S09]  /*00e0*/  @P0 BRA `(.L_x_1) ;  /* 0x0000000000200947 */ /* 0x003ff20003800000 */
[----:B------:R-:W-:Y:S02]  /*00f0*/  ULDC.64 UR4, c[0x0][0x198] ;  /* 0x0000660000047ab9 */ /* 0x000fe40000000a00 */
[----:B------:R-:W-:Y:S02]  /*0100*/  UIADD3 UR6, UP0, UR4, 0xf0, URZ ;  /* 0x000000f004067890 */ /* 0x000fe4000ff1e03f */
[----:B------:R-:W-:Y:S02]  /*0110*/  UIADD3 UR4, UP1, UR4, 0x1f0, URZ ;  /* 0x000001f004047890 */ /* 0x000fe4000ff3e03f */
[----:B------:R-:W-:Y:S02]  /*0120*/  UIADD3.X UR7, URZ, UR5, URZ, UP0, !UPT ;  /* 0x000000053f077290 */ /* 0x000fe400087fe43f */
[----:B------:R-:W-:-:S07]  /*0130*/  UIADD3.X UR5, URZ, UR5, URZ, UP1, !UPT ;  /* 0x000000053f057290 */ /* 0x000fce0008ffe43f */
[----:B------:R0:W-:Y:S02]  /*0140*/  UTMACCTL.PF [UR6] ;  /* 0x00000000060079b9 */ /* 0x0001e40008040000 */
[----:B------:R0:W-:Y:S02]  /*0150*/  UTMACCTL.PF [UR4] ;  /* 0x00000000040079b9 */ /* 0x0001e40008040000 */
[----:B0-----:R-:W-:Y:S01]  /*0160*/  NOP ;  /* 0x0000000000007918 */ /* 0x001fe20000000000 */
.L_x_1:
[----:B------:R-:W-:Y:S05]  /*0170*/  BSYNC B0 ;  /* 0x0000000000007941 */ /* 0x000fea0003800000 */
.L_x_0:
[----:B------:R-:W0:Y:S01]  /*0180*/  SHFL.IDX PT, R5, R0, RZ, 0x1f ;  /* 0x00001fff00057589 */ /* 0x000e2200000e0000 */
[----:B--2---:R-:W-:Y:S01]  /*0190*/  R2UR UR15, R3 ;  /* 0x00000000030f72ca */ /* 0x004fe200000e0000 */
[----:B------:R-:W-:-:S04]  /*01a0*/  UISETP.NE.AND UP0, UPT, UR8, 0x3, UPT ;  /* 0x000000030800788c */ /* 0x000fc8000bf05270 */
[----:B------:R-:W-:-:S08]  /*01b0*/  UISETP.EQ.OR UP0, UPT, UR8, URZ, !UP0 ;  /* 0x0000003f0800728c */ /* 0x000fd0000c702670 */
[----:B------:R-:W-:Y:S02]  /*01c0*/  UIADD3 UR18, UR15, -0x1, URZ ;  /* 0xffffffff0f127890 */ /* 0x000fe4000fffe03f */
[----:B------:R-:W-:Y:S02]  /*01d0*/  UISETP.EQ.AND UP0, UPT, UR15, URZ, UP0 ;  /* 0x0000003f0f00728c */ /* 0x000fe40008702270 */
[----:B------:R-:W-:Y:S02]  /*01e0*/  UISETP.GE.U32.AND UP1, UPT, UR18, 0x2, UPT ;  /* 0x000000021200788c */ /* 0x000fe4000bf26070 */
[----:B------:R-:W-:Y:S01]  /*01f0*/  USEL UR41, URZ, 0x1, !UP0 ;  /* 0x000000013f297887 */ /* 0x000fe2000c000000 */
[----:B0-----:R-:W-:-:S03]  /*0200*/  ISETP.NE.AND P0, PT, R5, RZ, PT ;  /* 0x000000ff0500720c */ /* 0x001fc60003f05270 */
[----:B------:R-:W-:-:S10]  /*0210*/  USEL UR41, UR41, 0x2, UP1 ;  /* 0x0000000229297887 */ /* 0x000fd40008800000 */
[----:B------:R-:W-:Y:S05]  /*0220*/  @P0 BRA `(.L_x_2) ;  /* 0x0000000000580947 */ /* 0x000fea0003800000 */
[----:B------:R-:W0:Y:S01]  /*0230*/  S2UR UR9, SR_CgaCtaId ;  /* 0x00000000000979c3 */ /* 0x000e220000008800 */
[----:B------:R-:W-:Y:S01]  /*0240*/  UMOV UR4, 0x400 ;  /* 0x0000040000047882 */ /* 0x000fe20000000000 */
[----:B------:R-:W-:Y:S01]  /*0250*/  UMOV UR5, 0x1 ;  /* 0x0000000100057882 */ /* 0x000fe20000000000 */
[----:B------:R-:W-:Y:S01]  /*0260*/  UMOV UR6, 0x80 ;  /* 0x0000008000067882 */ /* 0x000fe20000000000 */
[----:B------:R-:W-:Y:S01]  /*0270*/  ELECT P0, URZ, PT ;  /* 0x00000000003f782f */ /* 0x000fe20003800000 */
[----:B------:R-:W-:-:S04]  /*0280*/  UIADD3 UR6, -UR6, 0x100000, URZ ;  /* 0x0010000006067890 */ /* 0x000fc8000fffe13f */
[----:B------:R-:W-:Y:S02]  /*0290*/  USHF.L.U32 UR7, UR6, 0xb, URZ ;  /* 0x0000000b06077899 */ /* 0x000fe4000800063f */
[----:B------:R-:W-:Y:S02]  /*02a0*/  USHF.L.U32 UR6, UR6, 0x1, URZ ;  /* 0x0000000106067899 */ /* 0x000fe4000800063f */
[----:B0-----:R-:W-:Y:S02]  /*02b0*/  ULEA UR9, UR9, UR4, 0x18 ;  /* 0x0000000409097291 */ /* 0x001fe4000f8ec03f */
[----:B------:R-:W-:-:S04]  /*02c0*/  UIADD3 UR4, -UR5, 0x100000, URZ ;  /* 0x0010000005047890 */ /* 0x000fc8000fffe13f */
[----:B------:R-:W-:Y:S02]  /*02d0*/  USHF.L.U32 UR5, UR4, 0xb, URZ ;  /* 0x0000000b04057899 */ /* 0x000fe4000800063f */
[----:B------:R-:W-:Y:S01]  /*02e0*/  USHF.L.U32 UR4, UR4, 0x1, URZ ;  /* 0x0000000104047899 */ /* 0x000fe2000800063f */
[----:B------:R-:W0:Y:S11]  /*02f0*/  FENCE.VIEW.ASYNC.S ;  /* 0x00000000000073c6 */ /* 0x000e360000000000 */
[----:B0-----:R0:W1:Y:S01]  /*0300*/  SYNCS.EXCH.64 URZ, [UR9], UR4 ;  /* 0x00000004093f75b2 */ /* 0x0010620008000100 */
[----:B------:R0:W2:Y:S01]  /*0310*/  SYNCS.EXCH.64 URZ, [UR9+0x20], UR6 ;  /* 0x00002006093f75b2 */ /* 0x0000a20008000100 */
[----:B------:R0:W3:Y:S01]  /*0320*/  SYNCS.EXCH.64 URZ, [UR9+0x8], UR4 ;  /* 0x00000804093f75b2 */ /* 0x0000e20008000100 */
[----:B------:R0:W4:Y:S01]  /*0330*/  SYNCS.EXCH.64 URZ, [UR9+0x28], UR6 ;  /* 0x00002806093f75b2 */ /* 0x0001220008000100 */
[----:B------:R0:W0:Y:S01]  /*0340*/  SYNCS.EXCH.64 URZ, [UR9+0x10], UR4 ;  /* 0x00001004093f75b2 */ /* 0x0000220008000100 */
[----:B------:R0:W0:Y:S01]  /*0350*/  SYNCS.EXCH.64 URZ, [UR9+0x30], UR6 ;  /* 0x00003006093f75b2 */ /* 0x0000220008000100 */
[----:B------:R0:W0:Y:S01]  /*0360*/  SYNCS.EXCH.64 URZ, [UR9+0x18], UR4 ;  /* 0x00001804093f75b2 */ /* 0x0000220008000100 */
[----:B------:R0:W0:Y:S01]  /*0370*/  SYNCS.EXCH.64 URZ, [UR9+0x38], UR6 ;  /* 0x00003806093f75b2 */ /* 0x0000220008000100 */
[----:B------:R-:W-:Y:S01]  /*0380*/  NOP ;  /* 0x0000000000007918 */ /* 0x000fe20000000000 */
.L_x_2:
[----:B------:R-:W5:Y:S01]  /*0390*/  SHFL.IDX PT, R5, R0, RZ, 0x1f ;  /* 0x00001fff00057589 */ /* 0x000f6200000e0000 */
[----:B------:R-:W-:Y:S01]  /*03a0*/  ELECT P0, URZ, PT ;  /* 0x00000000003f782f */ /* 0x000fe20003800000 */
[----:B------:R-:W-:Y:S01]  /*03b0*/  NOP ;  /* 0x0000000000007918 */ /* 0x000fe20000000000 */
[----:B------:R-:W-:Y:S01]  /*03c0*/  ELECT P1, URZ, PT ;  /* 0x00000000003f782f */ /* 0x000fe20003820000 */
[----:B------:R-:W1:Y:S01]  /*03d0*/  SHFL.IDX PT, R3, R0, RZ, 0x1f ;  /* 0x00001fff00037589 */ /* 0x000e6200000e0000 */
[----:B0-----:R-:W-:Y:S01]  /*03e0*/  UMOV UR4, 0x20 ;  /* 0x0000002000047882 */ /* 0x001fe20000000000 */
[----:B------:R-:W-:Y:S01]  /*03f0*/  UMOV UR12, 0x80 ;  /* 0x00000080000c7882 */ /* 0x000fe20000000000 */
[----:B------:R-:W-:Y:S01]  /*0400*/  NOP ;  /* 0x0000000000007918 */ /* 0x000fe20000000000 */
[----:B------:R0:W0:Y:S01]  /*0410*/  SHFL.IDX PT, R0, R2, RZ, 0x1f ;  /* 0x00001fff02007589 */ /* 0x00002200000e0000 */
[----:B------:R-:W-:Y:S01]  /*0420*/  ULDC.64 UR50, c[0x0][0x208] ;  /* 0x0000820000327ab9 */ /* 0x000fe20000000a00 */
[----:B-----5:R-:W-:-:S02]  /*0430*/  ISETP.NE.OR P0, PT, R5, RZ, !P0 ;  /* 0x000000ff0500720c */ /* 0x020fc40004705670 */
[----:B-1----:R-:W-:Y:S02]  /*0440*/  ISETP.NE.OR P1, PT, R3, RZ, !P1 ;  /* 0x000000ff0300720c */ /* 0x002fe40004f25670 */
[----:B------:R-:W-:-:S04]  /*0450*/  SHF.R.S32.HI R3, RZ, 0x1f, R4 ;  /* 0x0000001fff037819 */ /* 0x000fc80000011404 */
[----:B------:R-:W-:-:S05]  /*0460*/  LEA.HI R3, R3, R4, RZ, 0x7 ;  /* 0x0000000403037211 */ /* 0x000fca00078f38ff */
[----:B------:R-:W-:Y:S01]  /*0470*/  VOTEU.ALL UP0, P0 ;  /* 0x00000000003f7886 */ /* 0x000fe20000000000 */
[----:B------:R-:W-:Y:S01]  /*0480*/  LOP3.LUT R3, R3, 0xffffff80, RZ, 0xc0, !PT ;  /* 0xffffff8003037812 */ /* 0x000fe200078ec0ff */
[----:B------:R-:W-:-:S03]  /*0490*/  VOTEU.ALL UP1, P1 ;  /* 0x00000000003f7886 */ /* 0x000fc60000820000 */
[----:B------:R-:W1:Y:S01]  /*04a0*/  @!UP0 S2UR UR7, SR_CgaCtaId ;  /* 0x00000000000789c3 */ /* 0x000e620000008800 */
[----:B------:R-:W-:Y:S01]  /*04b0*/  @!UP0 UMOV UR6, 0x400 ;  /* 0x0000040000068882 */ /* 0x000fe20000000000 */
[----:B------:R-:W-:-:S04]  /*04c0*/  @!UP0 UIADD3 UR4, -UR4, 0x100000, URZ ;  /* 0x0010000004048890 */ /* 0x000fc8000fffe13f */
[----:B------:R-:W-:Y:S02]  /*04d0*/  @!UP0 USHF.L.U32 UR5, UR4, 0xb, URZ ;  /* 0x0000000b04058899 */ /* 0x000fe4000800063f */
[----:B------:R-:W-:Y:S01]  /*04e0*/  @!UP0 USHF.L.U32 UR4, UR4, 0x1, URZ ;  /* 0x0000000104048899 */ /* 0x000fe2000800063f */
[----:B------:R-:W-:Y:S01]  /*04f0*/  IMAD.IADD R3, R4, 0x1, -R3 ;  /* 0x0000000104037824 */ /* 0x000fe200078e0a03 */
[----:B------:R-:W-:Y:S01]  /*0500*/  @!UP1 UMOV UR10, 0x400 ;  /* 0x00000400000a9882 */ /* 0x000fe20000000000 */
[----:B------:R-:W-:Y:S01]  /*0510*/  VOTEU.ALL UP2, P1 ;  /* 0x00000000003f7886 */ /* 0x000fe20000840000 */
[----:B------:R-:W-:Y:S01]  /*0520*/  VOTEU.ALL UP3, P1 ;  /* 0x00000000003f7886 */ /* 0x000fe20000860000 */
[----:B------:R-:W-:Y:S01]  /*0530*/  VOTEU.ALL UP4, P1 ;  /* 0x00000000003f7886 */ /* 0x000fe20000880000 */
[----:B------:R-:W5:Y:S01]  /*0540*/  @!UP1 S2UR UR11, SR_CgaCtaId ;  /* 0x00000000000b99c3 */ /* 0x000f620000008800 */
[----:B------:R-:W-:Y:S01]  /*0550*/  VOTEU.ALL UP5, P1 ;  /* 0x00000000003f7886 */ /* 0x000fe200008a0000 */
[----:B------:R-:W-:Y:S01]  /*0560*/  ISETP.NE.AND P1, PT, RZ, UR15, PT ;  /* 0x0000000fff007c0c */ /* 0x000fe2000bf25270 */
[----:B-1----:R-:W-:-:S02]  /*0570*/  @!UP0 ULEA UR9, UR7, UR6, 0x18 ;  /* 0x0000000607098291 */ /* 0x002fc4000f8ec03f */
[----:B------:R-:W-:-:S04]  /*0580*/  @!UP1 UIADD3 UR6, -UR12, 0x100000, URZ ;  /* 0x001000000c069890 */ /* 0x000fc8000fffe13f */
[----:B------:R-:W-:Y:S02]  /*0590*/  @!UP1 USHF.L.U32 UR7, UR6, 0xb, URZ ;  /* 0x0000000b06079899 */ /* 0x000fe4000800063f */
[----:B------:R-:W-:Y:S01]  /*05a0*/  @!UP1 USHF.L.U32 UR6, UR6, 0x1, URZ ;  /* 0x0000000106069899 */ /* 0x000fe2000800063f */
[----:B------:R-:W-:Y:S01]  /*05b0*/  VOTEU.ALL UP0, P0 ;  /* 0x00000000003f7886 */ /* 0x000fe20000000000 */
[----:B-----5:R-:W-:Y:S01]  /*05c0*/  @!UP1 ULEA UR10, UR11, UR10, 0x18 ;  /* 0x0000000a0b0a9291 */ /* 0x020fe2000f8ec03f */
[----:B------:R-:W-:Y:S01]  /*05d0*/  VOTEU.ALL UP1, P0 ;  /* 0x00000000003f7886 */ /* 0x000fe20000020000 */
[----:B------:R-:W1:Y:S02]  /*05e0*/  FENCE.VIEW.ASYNC.S ;  /* 0x00000000000073c6 */ /* 0x000e640000000000 */
[----:B-1----:R-:W2:Y:S02]  /*05f0*/  @!UP0 SYNCS.EXCH.64 URZ, [UR9+0x70], UR4 ;  /* 0x00007004093f85b2 */ /* 0x002ea40008000100 */
[----:B------:R1:W2:Y:S01]  /*0600*/  @!UP1 SYNCS.EXCH.64 URZ, [UR9+0x78], UR4 ;  /* 0x00007804093f95b2 */ /* 0x0002a20008000100 */
[----:B------:R-:W-:Y:S01]  /*0610*/  NOP ;  /* 0x0000000000007918 */ /* 0x000fe20000000000 */
[----:B-1----:R-:W-:-:S02]  /*0620*/  ULDC.64 UR4, c[0x0][0x598] ;  /* 0x0001660000047ab9 */ /* 0x002fc40000000a00 */
[----:B------:R-:W-:Y:S02]  /*0630*/  ISETP.NE.U32.AND P0, PT, RZ, UR4, PT ;  /* 0x00000004ff007c0c */ /* 0x000fe4000bf05070 */
[----:B------:R1:W2:Y:S02]  /*0640*/  @!UP2 SYNCS.EXCH.64 URZ, [UR10+0x50], UR6 ;  /* 0x000050060a3fa5b2 */ /* 0x0002a40008000100 */
[----:B------:R-:W-:Y:S01]  /*0650*/  ISETP.NE.AND.EX P0, PT, RZ, UR5, PT, P0 ;  /* 0x00000005ff007c0c */ /* 0x000fe2000bf05300 */
[----:B------:R1:W2:Y:S01]  /*0660*/  @!UP3 SYNCS.EXCH.64 URZ, [UR10+0x58], UR6 ;  /* 0x000058060a3fb5b2 */ /* 0x0002a20008000100 */
[----:B------:R1:W2:Y:S01]  /*0670*/  @!UP4 SYNCS.EXCH.64 URZ, [UR10+0x60], UR6 ;  /* 0x000060060a3fc5b2 */ /* 0x0002a20008000100 */
[----:B------:R1:W2:Y:S01]  /*0680*/  @!UP5 SYNCS.EXCH.64 URZ, [UR10+0x68], UR6 ;  /* 0x000068060a3fd5b2 */ /* 0x0002a20008000100 */
[----:B------:R-:W-:Y:S01]  /*0690*/  NOP ;  /* 0x0000000000007918 */ /* 0x000fe20000000000 */
[----:B--234-:R-:W-:Y:S08]  /*06a0*/  BAR.SYNC.DEFER_BLOCKING 0x0 ;  /* 0x0000000000007b1d */ /* 0x01cff00000010000 */
[----:B01----:R-:W-:Y:S05]  /*06b0*/  @!P0 BRA `(.L_x_3) ;  /* 0x00000000001c8947 */ /* 0x003fea0003800000 */
[----:B------:R-:W0:Y:S02]  /*06c0*/  LDC.64 R6, c[0x0][0x598] ;  /* 0x00016600ff067b82 */ /* 0x000e240000000a00 */
[----:B0-----:R-:W2:Y:S02]  /*06d0*/  LDG.E.64 R6, desc[UR50][R6.64] ;  /* 0x0000003206067981 */ /* 0x001ea4000c1e1b00 */
[----:B--2---:R-:W-:-:S04]  /*06e0*/  ISETP.NE.U32.AND P0, PT, R6, RZ, PT ;  /* 0x000000ff0600720c */ /* 0x004fc80003f05070 */
[----:B------:R-:W-:-:S13]  /*06f0*/  ISETP.NE.AND.EX P0, PT, R7, RZ, PT, P0 ;  /* 0x000000ff0700720c */ /* 0x000fda0003f05300 */
[----:B------:R-:W-:Y:S05]  /*0700*/  @!P0 BRA `(.L_x_3) ;  /* 0x0000000000088947 */ /* 0x000fea0003800000 */
[----:B------:R1:W5:Y:S01]  /*0710*/  LD.E R23, desc[UR50][R6.64] ;  /* 0x0000003206177980 */ /* 0x000362000c101900 */
[----:B------:R-:W-:Y:S05]  /*0720*/  BRA `(.L_x_4) ;  /* 0x0000000000247947 */ /* 0x000fea0003800000 */
.L_x_3:
[----:B------:R-:W-:Y:S02]  /*0730*/  ULDC.64 UR4, c[0x0][0x588] ;  /* 0x0001620000047ab9 */ /* 0x000fe40000000a00 */
[----:B------:R-:W-:-:S04]  /*0740*/  ISETP.NE.U32.AND P0, PT, RZ, UR4, PT ;  /* 0x00000004ff007c0c */ /* 0x000fc8000bf05070 */
[----:B------:R-:W-:-:S13]  /*0750*/  ISETP.NE.AND.EX P0, PT, RZ, UR5, PT, P0 ;  /* 0x00000005ff007c0c */ /* 0x000fda000bf05300 */
[----:B------:R-:W-:Y:S05]  /*0760*/  @!P0 BRA `(.L_x_5) ;  /* 0x00000000000c8947 */ /* 0x000fea0003800000 */
[----:B------:R-:W0:Y:S02]  /*0770*/  LDC.64 R6, c[0x0][0x588] ;  /* 0x00016200ff067b82 */ /* 0x000e240000000a00 */
[----:B0-----:R0:W5:Y:S01]  /*0780*/  LDG.E R23, desc[UR50][R6.64] ;  /* 0x0000003206177981 */ /* 0x001162000c1e1900 */
[----:B------:R-:W-:Y:S05]  /*0790*/  BRA `(.L_x_4) ;  /* 0x0000000000087947 */ /* 0x000fea0003800000 */
.L_x_5:
[----:B------:R-:W-:Y:S02]  /*07a0*/  ULDC UR4, c[0x0][0x580] ;  /* 0x0001600000047ab9 */ /* 0x000fe40000000800 */
[----:B------:R-:W-:-:S07]  /*07b0*/  IMAD.U32 R23, RZ, RZ, UR4 ;  /* 0x00000004ff177e24 */ /* 0x000fce000f8e00ff */
.L_x_4:
[----:B------:R-:W-:Y:S02]  /*07c0*/  ULDC.64 UR4, c[0x0][0x5a0] ;  /* 0x0001680000047ab9 */ /* 0x000fe40000000a00 */
[----:B------:R-:W-:-:S04]  /*07d0*/  ISETP.NE.U32.AND P0, PT, RZ, UR4, PT ;  /* 0x00000004ff007c0c */ /* 0x000fc8000bf05070 */
[----:B------:R-:W-:-:S13]  /*07e0*/  ISETP.NE.AND.EX P0, PT, RZ, UR5, PT, P0 ;  /* 0x00000005ff007c0c */ /* 0x000fda000bf05300 */
[----:B------:R-:W-:Y:S05]  /*07f0*/  @!P0 BRA `(.L_x_6) ;  /* 0x00000000001c8947 */ /* 0x000fea0003800000 */
[----:B01----:R-:W0:Y:S02]  /*0800*/  LDC.64 R6, c[0x0][0x5a0] ;  /* 0x00016800ff067b82 */ /* 0x003e240000000a00 */
[----:B0-----:R-:W2:Y:S02]  /*0810*/  LDG.E.64 R6, desc[UR50][R6.64] ;  /* 0x0000003206067981 */ /* 0x001ea4000c1e1b00 */
[----:B--2---:R-:W-:-:S04]  /*0820*/  ISETP.NE.U32.AND P0, PT, R6, RZ, PT ;  /* 0x000000ff0600720c */ /* 0x004fc80003f05070 */
[----:B------:R-:W-:-:S13]  /*0830*/  ISETP.NE.AND.EX P0, PT, R7, RZ, PT, P0 ;  /* 0x000000ff0700720c */ /* 0x000fda0003f05300 */
[----:B------:R-:W-:Y:S05]  /*0840*/  @!P0 BRA `(.L_x_6) ;  /* 0x0000000000088947 */ /* 0x000fea0003800000 */
[----:B------:R3:W5:Y:S01]  /*0850*/  LD.E R22, desc[UR50][R6.64] ;  /* 0x0000003206167980 */ /* 0x000762000c101900 */
[----:B------:R-:W-:Y:S05]  /*0860*/  BRA `(.L_x_7) ;  /* 0x0000000000247947 */ /* 0x000fea0003800000 */
.L_x_6:
[----:B------:R-:W-:Y:S02]  /*0870*/  ULDC.64 UR4, c[0x0][0x590] ;  /* 0x0001640000047ab9 */ /* 0x000fe40000000a00 */
[----:B------:R-:W-:-:S04]  /*0880*/  ISETP.NE.U32.AND P0, PT, RZ, UR4, PT ;  /* 0x00000004ff007c0c */ /* 0x000fc8000bf05070 */
[----:B------:R-:W-:-:S13]  /*0890*/  ISETP.NE.AND.EX P0, PT, RZ, UR5, PT, P0 ;  /* 0x00000005ff007c0c */ /* 0x000fda000bf05300 */
[----:B------:R-:W-:Y:S05]  /*08a0*/  @!P0 BRA `(.L_x_8) ;  /* 0x00000000000c8947 */ /* 0x000fea0003800000 */
[----:B01----:R-:W0:Y:S02]  /*08b0*/  LDC.64 R6, c[0x0][0x590] ;  /* 0x00016400ff067b82 */ /* 0x003e240000000a00 */
[----:B0-----:R2:W5:Y:S01]  /*08c0*/  LDG.E R22, desc[UR50][R6.64] ;  /* 0x0000003206167981 */ /* 0x001562000c1e1900 */
[----:B------:R-:W-:Y:S05]  /*08d0*/  BRA `(.L_x_7) ;  /* 0x0000000000087947 */ /* 0x000fea0003800000 */
.L_x_8:
[----:B------:R-:W-:Y:S02]  /*08e0*/  ULDC UR4, c[0x0][0x584] ;  /* 0x0001610000047ab9 */ /* 0x000fe40000000800 */
[----:B------:R-:W-:-:S07]  /*08f0*/  IMAD.U32 R22, RZ, RZ, UR4 ;  /* 0x00000004ff167e24 */ /* 0x000fce000f8e00ff */
.L_x_7:
[----:B------:R-:W4:Y:S01]  /*0900*/  S2UR UR10, SR_CTAID.Y ;  /* 0x00000000000a79c3 */ /* 0x000f220000002600 */
[----:B------:R-:W-:Y:S01]  /*0910*/  ULDC UR5, c[0x0][0x65c] ;  /* 0x0001970000057ab9 */ /* 0x000fe20000000800 */
[----:B------:R-:W-:Y:S01]  /*0920*/  UISETP.NE.AND UP0, UPT, UR15, 0x2, UPT ;  /* 0x000000020f00788c */ /* 0x000fe2000bf05270 */
[----:B------:R-:W-:Y:S01]  /*0930*/  PRMT R5, RZ, 0x7610, R5 ;  /* 0x00007610ff057816 */ /* 0x000fe20000000005 */
[----:B------:R-:W-:Y:S01]  /*0940*/  UISETP.NE.AND UP2, UPT, UR5, 0x1, UPT ;  /* 0x000000010500788c */ /* 0x000fe2000bf45270 */
[----:B------:R-:W-:Y:S02]  /*0950*/  IMAD.MOV.U32 R18, RZ, RZ, -0x1 ;  /* 0xffffffffff127424 */ /* 0x000fe400078e00ff */
[----:B------:R-:W-:Y:S01]  /*0960*/  IMAD.MOV.U32 R19, RZ, RZ, -0x1 ;  /* 0xffffffffff137424 */ /* 0x000fe200078e00ff */
[----:B------:R-:W4:Y:S01]  /*0970*/  S2UR UR4, SR_CTAID.X ;  /* 0x00000000000479c3 */ /* 0x000f220000002500 */
[----:B------:R-:W-:-:S06]  /*0980*/  UP2UR UR39, UPR, URZ, 0x4 ;  /* 0x000000043f277883 */ /* 0x000fcc0008000000 */
[----:B------:R-:W-:Y:S01]  /*0990*/  @UP2 ULDC UR12, c[0x0][0x10] ;  /* 0x00000400000c2ab9 */ /* 0x000fe20000000800 */
[----:B------:R-:W-:Y:S01]  /*09a0*/  @UP2 UMOV UR7, URZ ;  /* 0x0000003f00072c82 */ /* 0x000fe20008000000 */
[----:B------:R-:W-:Y:S01]  /*09b0*/  @UP2 UMOV UR5, URZ ;  /* 0x0000003f00052c82 */ /* 0x000fe20008000000 */
[----:B0123--:R-:W0:Y:S01]  /*09c0*/  LDC.64 R6, c[0x0][0x650] ;  /* 0x00019400ff067b82 */ /* 0x00fe220000000a00 */
[----:B----4-:R-:W-:Y:S02]  /*09d0*/  @UP2 UMOV UR9, UR10 ;  /* 0x0000000a00092c82 */ /* 0x010fe40008000000 */
[----:B------:R-:W-:Y:S01]  /*09e0*/  @UP2 UMOV UR6, UR9 ;  /* 0x0000000900062c82 */ /* 0x000fe20008000000 */
[----:B------:R-:W-:Y:S01]  /*09f0*/  @!UP2 UMOV UR9, UR10 ;  /* 0x0000000a0009ac82 */ /* 0x000fe20008000000 */
[----:B------:R-:W-:-:S03]  /*0a00*/  @UP2 UIMAD.WIDE.U32 UR12, UR4, UR12, UR6 ;  /* 0x0000000c040c22a5 */ /* 0x000fc6000f8e0006 */
[----:B------:R-:W-:Y:S01]  /*0a10*/  @!UP2 ULDC UR6, c[0x0][0xc] ;  /* 0x000003000006aab9 */ /* 0x000fe20000000800 */
[----:B------:R-:W-:Y:S01]  /*0a20*/  @UP2 UIADD3 UR14, UR13, UR5, URZ ;  /* 0x000000050d0e2290 */ /* 0x000fe2000fffe03f */
[----:B------:R-:W-:Y:S02]  /*0a30*/  ULDC UR10, c[0x0][0xc] ;  /* 0x00000300000a7ab9 */ /* 0x000fe40000000800 */
[----:B------:R-:W-:Y:S01]  /*0a40*/  UMOV UR5, URZ ;  /* 0x0000003f00057c82 */ /* 0x000fe20008000000 */
[----:B------:R-:W-:Y:S01]  /*0a50*/  ULDC UR11, c[0x0][0x10] ;  /* 0x00000400000b7ab9 */ /* 0x000fe20000000800 */
[----:B------:R-:W-:Y:S02]  /*0a60*/  @!UP2 UIMAD.WIDE.U32 UR6, UR6, UR9, UR4 ;  /* 0x000000090606a2a5 */ /* 0x000fe4000f8e0004 */
[----:B------:R-:W-:Y:S01]  /*0a70*/  UIMAD.WIDE.U32 UR10, UR10, UR11, URZ ;  /* 0x0000000b0a0a72a5 */ /* 0x000fe2000f8e003f */
[----:B------:R-:W-:-:S03]  /*0a80*/  ULDC UR13, c[0x0][0x14] ;  /* 0x00000500000d7ab9 */ /* 0x000fc60000000800 */
[----:B------:R-:W-:Y:S02]  /*0a90*/  UIMAD.WIDE.U32 UR36, UR10, UR13, URZ ;  /* 0x0000000d0a2472a5 */ /* 0x000fe4000f8e003f */
[----:B------:R-:W-:Y:S01]  /*0aa0*/  UIMAD UR40, UR11, UR13, URZ ;  /* 0x0000000d0b2872a4 */ /* 0x000fe2000f8e023f */
[----:B------:R-:W-:Y:S01]  /*0ab0*/  @!UP2 UMOV UR12, UR6 ;  /* 0x00000006000cac82 */ /* 0x000fe20008000000 */
[----:B------:R-:W-:Y:S02]  /*0ac0*/  @!UP2 UMOV UR14, UR7 ;  /* 0x00000007000eac82 */ /* 0x000fe40008000000 */
[----:B------:R-:W-:Y:S02]  /*0ad0*/  UIADD3 UR40, UR37, UR40, URZ ;  /* 0x0000002825287290 */ /* 0x000fe4000fffe03f */
[----:B------:R-:W-:-:S04]  /*0ae0*/  UIADD3 UR6, UP1, UR12, UR36, URZ ;  /* 0x000000240c067290 */ /* 0x000fc8000ff3e03f */
[----:B------:R-:W-:Y:S02]  /*0af0*/  UIADD3.X UR7, UR14, UR40, URZ, UP1, !UPT ;  /* 0x000000280e077290 */ /* 0x000fe40008ffe43f */
[----:B------:R-:W-:Y:S02]  /*0b00*/  USEL UR6, UR6, UR12, !UP0 ;  /* 0x0000000c06067287 */ /* 0x000fe4000c000000 */
[----:B------:R-:W-:-:S04]  /*0b10*/  USEL UR7, UR7, UR14, !UP0 ;  /* 0x0000000e07077287 */ /* 0x000fc8000c000000 */
[----:B0-----:R-:W-:Y:S01]  /*0b20*/  ISETP.LE.U32.AND P0, PT, R6, UR6, PT ;  /* 0x0000000606007c0c */ /* 0x001fe2000bf03070 */
[----:B------:R-:W-:Y:S02]  /*0b30*/  IMAD.U32 R16, RZ, RZ, UR6 ;  /* 0x00000006ff107e24 */ /* 0x000fe4000f8e00ff */
[----:B------:R-:W-:Y:S02]  /*0b40*/  IMAD.U32 R2, RZ, RZ, UR7 ;  /* 0x00000007ff027e24 */ /* 0x000fe4000f8e00ff */
[----:B------:R-:W-:-:S03]  /*0b50*/  IMAD.U32 R17, RZ, RZ, UR7 ;  /* 0x00000007ff117e24 */ /* 0x000fc6000f8e00ff */
[----:B------:R-:W-:Y:S01]  /*0b60*/  ISETP.GE.U32.AND.EX P0, PT, R2, R7, PT, P0 ;  /* 0x000000070200720c */ /* 0x000fe20003f06100 */
[----:B------:R-:W-:-:S12]  /*0b70*/  IMAD.MOV.U32 R2, RZ, RZ, -0x1 ;  /* 0xffffffffff027424 */ /* 0x000fd800078e00ff */
[----:B------:R-:W-:Y:S05]  /*0b80*/  @P0 BRA `(.L_x_9) ;  /* 0x00000004008c0947 */ /* 0x000fea0003800000 */
[----:B------:R-:W-:Y:S01]  /*0b90*/  I2FP.F32.U32 R2, UR4 ;  /* 0x0000000400027c45 */ /* 0x000fe20008201000 */
[----:B------:R-:W-:Y:S01]  /*0ba0*/  ULDC.64 UR16, c[0x0][0x628] ;  /* 0x00018a0000107ab9 */ /* 0x000fe20000000a00 */
[----:B------:R-:W-:Y:S01]  /*0bb0*/  ULDC UR6, c[0x0][0x150] ;  /* 0x0000540000067ab9 */ /* 0x000fe20000000800 */
[----:B------:R-:W-:Y:S01]  /*0bc0*/  ISETP.NE.U32.AND P0, PT, RZ, UR16, PT ;  /* 0x00000010ff007c0c */ /* 0x000fe2000bf05070 */
[----:B------:R-:W-:Y:S01]  /*0bd0*/  ULDC UR15, c[0x0][0x630] ;  /* 0x00018c00000f7ab9 */ /* 0x000fe20000000800 */
[----:B------:R-:W-:Y:S01]  /*0be0*/  FMUL R2, R2, UR6 ;  /* 0x0000000602027c20 */ /* 0x000fe20008400000 */
[----:B------:R-:W-:Y:S01]  /*0bf0*/  R2UR UR19, R16 ;  /* 0x00000000101372ca */ /* 0x000fe200000e0000 */
[----:B------:R-:W-:Y:S01]  /*0c00*/  ULDC UR21, c[0x0][0x154] ;  /* 0x0000550000157ab9 */ /* 0x000fe20000000800 */
[----:B------:R-:W-:Y:S01]  /*0c10*/  ISETP.NE.AND.EX P0, PT, RZ, UR17, PT, P0 ;  /* 0x00000011ff007c0c */ /* 0x000fe2000bf05300 */
[----:B------:R0:W1:Y:S01]  /*0c20*/  F2I.U32.TRUNC.NTZ R5, R2 ;  /* 0x0000000200057305 */ /* 0x000062000020f000 */
[----:B------:R-:W-:-:S02]  /*0c30*/  R2UR UR20, R17 ;  /* 0x00000000111472ca */ /* 0x000fc400000e0000 */
[----:B------:R-:W-:Y:S02]  /*0c40*/  R2UR UR6, R16 ;  /* 0x00000000100672ca */ /* 0x000fe400000e0000 */
[----:B------:R-:W-:-:S07]  /*0c50*/  R2UR UR7, R17 ;  /* 0x00000000110772ca */ /* 0x000fce00000e0000 */
[----:B0-----:R-:W-:Y:S08]  /*0c60*/  @!P0 BRA `(.L_x_10) ;  /* 0x0000000000308947 */ /* 0x001ff00003800000 */
[----:B------:R-:W-:Y:S01]  /*0c70*/  R2UR UR6, R16 ;  /* 0x00000000100672ca */ /* 0x000fe200000e0000 */
[----:B------:R-:W-:Y:S01]  /*0c80*/  ULDC UR12, c[0x0][0x634] ;  /* 0x00018d00000c7ab9 */ /* 0x000fe20000000800 */
[----:B------:R-:W-:-:S11]  /*0c90*/  R2UR UR14, R17 ;  /* 0x00000000110e72ca */ /* 0x000fd600000e0000 */
[----:B------:R-:W-:-:S04]  /*0ca0*/  UIADD3 UR12, UP1, UR6, UR12, URZ ;  /* 0x0000000c060c7290 */ /* 0x000fc8000ff3e03f */
[----:B------:R-:W-:-:S04]  /*0cb0*/  UIADD3.X UR14, URZ, UR14, URZ, UP1, !UPT ;  /* 0x0000000e3f0e7290 */ /* 0x000fc80008ffe43f */
[----:B------:R-:W-:-:S04]  /*0cc0*/  UIMAD.WIDE.U32 UR6, UR14, UR16, URZ ;  /* 0x000000100e0672a5 */ /* 0x000fc8000f8e003f */
[----:B------:R-:W-:Y:S02]  /*0cd0*/  UIMAD.WIDE.U32 UR10, UP1, UR12, UR17, UR6 ;  /* 0x000000110c0a72a5 */ /* 0x000fe4000f820006 */
[----:B------:R-:W-:Y:S02]  /*0ce0*/  UIMAD.WIDE.U32 UR6, UR12, UR16, URZ ;  /* 0x000000100c0672a5 */ /* 0x000fe4000f8e003f */
[----:B------:R-:W-:Y:S02]  /*0cf0*/  UIADD3.X UR13, URZ, URZ, URZ, UP1, !UPT ;  /* 0x0000003f3f0d7290 */ /* 0x000fe40008ffe43f */
[----:B------:R-:W-:Y:S01]  /*0d00*/  UIADD3 URZ, UP1, UR7, UR10, URZ ;  /* 0x0000000a073f7290 */ /* 0x000fe2000ff3e03f */
[----:B------:R-:W-:-:S03]  /*0d10*/  UMOV UR12, UR11 ;  /* 0x0000000b000c7c82 */ /* 0x000fc60008000000 */
[----:B------:R-:W-:-:S12]  /*0d20*/  UIMAD.WIDE.U32.X UR6, UR14, UR17, UR12, UP1 ;  /* 0x000000110e0672a5 */ /* 0x000fd800088e040c */
.L_x_10:
[----:B------:R-:W-:Y:S01]  /*0d30*/  USHF.R.U64 UR5, UR6, UR15, UR7 ;  /* 0x0000000f06057299 */ /* 0x000fe20008001207 */
[----:B------:R-:W-:Y:S01]  /*0d40*/  I2FP.F32.U32 R2, UR9 ;  /* 0x0000000900027c45 */ /* 0x000fe20008201000 */
[----:B------:R-:W-:Y:S01]  /*0d50*/  USHF.R.U32.HI UR6, URZ, UR15, UR7 ;  /* 0x0000000f3f067299 */ /* 0x000fe20008011607 */
[----:B-1----:R-:W-:Y:S01]  /*0d60*/  R2UR UR14, R5 ;  /* 0x00000000050e72ca */ /* 0x002fe200000e0000 */
[----:B------:R-:W-:Y:S02]  /*0d70*/  UIADD3 UR17, UP1, URZ, -UR5, URZ ;  /* 0x800000053f117290 */ /* 0x000fe4000ff3e03f */
[----:B------:R-:W-:Y:S01]  /*0d80*/  FMUL R2, R2, UR21 ;  /* 0x0000001502027c20 */ /* 0x000fe20008400000 */
[----:B------:R-:W-:Y:S01]  /*0d90*/  ULDC.64 UR10, c[0x0][0x620] ;  /* 0x00018800000a7ab9 */ /* 0x000fe20000000a00 */
[----:B------:R-:W-:Y:S01]  /*0da0*/  UIADD3.X UR6, URZ, ~UR6, URZ, UP1, !UPT ;  /* 0x800000063f067290 */ /* 0x000fe20008ffe43f */
[----:B------:R-:W-:Y:S01]  /*0db0*/  UMOV UR12, UR19 ;  /* 0x00000013000c7c82 */ /* 0x000fe20008000000 */
[----:B------:R-:W-:-:S02]  /*0dc0*/  UMOV UR13, UR20 ;  /* 0x00000014000d7c82 */ /* 0x000fc40008000000 */
[----:B------:R-:W-:Y:S01]  /*0dd0*/  UIMAD UR6, UR6, UR10, URZ ;  /* 0x0000000a060672a4 */ /* 0x000fe2000f8e023f */
[----:B------:R-:W0:Y:S01]  /*0de0*/  F2I.U32.TRUNC.NTZ R2, R2 ;  /* 0x0000000200027305 */ /* 0x000e22000020f000 */
[----:B------:R-:W-:Y:S02]  /*0df0*/  UIMAD.WIDE.U32 UR12, UR17, UR10, UR12 ;  /* 0x0000000a110c72a5 */ /* 0x000fe4000f8e000c */
[----:B------:R-:W-:Y:S01]  /*0e00*/  UIMAD UR17, UR17, UR11, UR6 ;  /* 0x0000000b111172a4 */ /* 0x000fe2000f8e0206 */
[----:B------:R-:W-:Y:S01]  /*0e10*/  ULDC UR24, c[0x0][0x658] ;  /* 0x0001960000187ab9 */ /* 0x000fe20000000800 */
[----:B------:R-:W-:Y:S02]  /*0e20*/  UMOV UR22, 0xffffffff ;  /* 0xffffffff00167882 */ /* 0x000fe40000000000 */
[----:B------:R-:W-:Y:S01]  /*0e30*/  UIADD3 UR17, UR13, UR17, URZ ;  /* 0x000000110d117290 */ /* 0x000fe2000fffe03f */
[----:B------:R-:W-:Y:S01]  /*0e40*/  ULDC UR19, c[0x0][0x618] ;  /* 0x0001860000137ab9 */ /* 0x000fe20000000800 */
[----:B------:R-:W-:Y:S01]  /*0e50*/  ULDC.64 UR6, c[0x0][0x640] ;  /* 0x0001900000067ab9 */ /* 0x000fe20000000a00 */
[----:B------:R-:W-:Y:S01]  /*0e60*/  USHF.L.U32 UR13, UR22, UR24, URZ ;  /* 0x00000018160d7299 */ /* 0x000fe2000800063f */
[----:B------:R-:W-:Y:S01]  /*0e70*/  ISETP.NE.U32.AND P0, PT, RZ, UR6, PT ;  /* 0x00000006ff007c0c */ /* 0x000fe2000bf05070 */
[----:B------:R-:W-:-:S02]  /*0e80*/  USHF.R.U64 UR22, UR12, UR19, UR17 ;  /* 0x000000130c167299 */ /* 0x000fc40008001211 */
[----:B------:R-:W-:Y:S01]  /*0e90*/  USHF.R.U32.HI UR12, URZ, UR19, UR17 ;  /* 0x000000133f0c7299 */ /* 0x000fe20008011611 */
[----:B0-----:R-:W-:Y:S01]  /*0ea0*/  R2UR UR16, R2 ;  /* 0x00000000021072ca */ /* 0x001fe200000e0000 */
[----:B------:R-:W-:Y:S01]  /*0eb0*/  ULDC UR21, c[0x0][0x608] ;  /* 0x0001820000157ab9 */ /* 0x000fe20000000800 */
[----:B------:R-:W-:Y:S01]  /*0ec0*/  ISETP.NE.AND.EX P0, PT, RZ, UR7, PT, P0 ;  /* 0x00000007ff007c0c */ /* 0x000fe2000bf05300 */
[----:B------:R-:W-:Y:S02]  /*0ed0*/  USHF.R.U64 UR26, UR22, UR21, UR12 ;  /* 0x00000015161a7299 */ /* 0x000fe4000800120c */
[----:B------:R-:W-:Y:S01]  /*0ee0*/  USHF.R.U32.HI UR12, URZ, UR21, UR12 ;  /* 0x000000153f0c7299 */ /* 0x000fe2000801160c */
[----:B------:R-:W-:Y:S01]  /*0ef0*/  UMOV UR20, 0x1 ;  /* 0x0000000100147882 */ /* 0x000fe20000000000 */
[----:B------:R-:W-:Y:S02]  /*0f00*/  UIADD3 UR14, -UR14, URZ, URZ ;  /* 0x0000003f0e0e7290 */ /* 0x000fe4000fffe13f */
[----:B------:R-:W-:-:S02]  /*0f10*/  USHF.R.U64 UR27, UR26, UR24, UR12 ;  /* 0x000000181a1b7299 */ /* 0x000fc4000800120c */
[----:B------:R-:W-:Y:S01]  /*0f20*/  USHF.L.U32 UR19, UR20, UR24, URZ ;  /* 0x0000001814137299 */ /* 0x000fe2000800063f */
[----:B------:R-:W-:Y:S01]  /*0f30*/  ULDC UR15, c[0x0][0x144] ;  /* 0x00005100000f7ab9 */ /* 0x000fe20000000800 */
[----:B------:R-:W-:Y:S01]  /*0f40*/  ULDC UR10, c[0x0][0x600] ;  /* 0x00018000000a7ab9 */ /* 0x000fe20000000800 */
[----:B------:R-:W-:Y:S02]  /*0f50*/  ULOP3.LUT UR20, URZ, UR13, URZ, 0x33, !UPT ;  /* 0x0000000d3f147292 */ /* 0x000fe4000f8e333f */
[----:B------:R-:W-:Y:S02]  /*0f60*/  USHF.R.U32.HI UR13, URZ, UR24, UR12 ;  /* 0x000000183f0d7299 */ /* 0x000fe4000801160c */
[----:B------:R-:W-:Y:S02]  /*0f70*/  UIADD3 UR11, UR10, -0x1, URZ ;  /* 0xffffffff0a0b7890 */ /* 0x000fe4000fffe03f */
[----:B------:R-:W-:Y:S02]  /*0f80*/  UIADD3 UR23, -UR16, URZ, URZ ;  /* 0x0000003f10177290 */ /* 0x000fe4000fffe13f */
[----:B------:R-:W-:Y:S01]  /*0f90*/  UIMAD UR4, UR15, UR14, UR4 ;  /* 0x0000000e0f0472a4 */ /* 0x000fe2000f8e0204 */
[----:B------:R-:W-:Y:S01]  /*0fa0*/  ULDC UR28, c[0x0][0x148] ;  /* 0x00005200001c7ab9 */ /* 0x000fe20000000800 */
[----:B------:R-:W-:Y:S01]  /*0fb0*/  ULDC UR24, c[0x0][0x648] ;  /* 0x0001920000187ab9 */ /* 0x000fe20000000800 */
[----:B------:R-:W-:Y:S01]  /*0fc0*/  ULDC UR25, c[0x0][0x638] ;  /* 0x00018e0000197ab9 */ /* 0x000fe20000000800 */
[----:B------:R-:W-:Y:S01]  /*0fd0*/  UMOV UR12, UR27 ;  /* 0x0000001b000c7c82 */ /* 0x000fe20008000000 */
[----:B------:R-:W-:Y:S07]  /*0fe0*/  @!P0 BRA `(.L_x_11) ;  /* 0x0000000000308947 */ /* 0x000fee0003800000 */
[----:B------:R-:W-:Y:S02]  /*0ff0*/  ULDC UR16, c[0x0][0x64c] ;  /* 0x0001930000107ab9 */ /* 0x000fe40000000800 */
        /* <DEDUP_REMOVED lines=8> */
[----:B------:R-:W-:-:S07]  /*1080*/  UIMAD.WIDE.U32.X UR6, UR21, UR7, UR16, UP1 ;  /* 0x00000007150672a5 */ /* 0x000fce00088e0410 */
[----:B------:R-:W-:Y:S01]  /*1090*/  UMOV UR12, UR6 ;  /* 0x00000006000c7c82 */ /* 0x000fe20008000000 */
[----:B------:R-:W-:-:S05]  /*10a0*/  UMOV UR13, UR7 ;  /* 0x00000007000d7c82 */ /* 0x000fca0008000000 */
.L_x_11:
[----:B------:R-:W-:Y:S01]  /*10b0*/  UISETP.NE.AND UP1, UPT, UR39, URZ, UPT ;  /* 0x0000003f2700728c */ /* 0x000fe2000bf25270 */
[----:B------:R-:W-:Y:S01]  /*10c0*/  IMAD.MOV.U32 R5, RZ, RZ, 0x1 ;  /* 0x00000001ff057424 */ /* 0x000fe200078e00ff */
[----:B------:R-:W-:Y:S01]  /*10d0*/  USHF.R.U64 UR6, UR12, UR24, UR13 ;  /* 0x000000180c067299 */ /* 0x000fe2000800120d */
[----:B------:R-:W-:Y:S01]  /*10e0*/  IMAD.U32 R19, RZ, RZ, UR5 ;  /* 0x00000005ff137e24 */ /* 0x000fe2000f8e00ff */
[----:B------:R-:W-:Y:S02]  /*10f0*/  ULOP3.LUT UR20, UR26, UR20, URZ, 0xc0, !UPT ;  /* 0x000000141a147292 */ /* 0x000fe4000f8ec03f */
[----:B------:R-:W-:Y:S02]  /*1100*/  UIADD3 UR7, -UR6, URZ, URZ ;  /* 0x0000003f06077290 */ /* 0x000fe4000fffe13f */
[----:B------:R-:W-:Y:S02]  /*1110*/  UIMAD UR19, UR19, UR6, UR20 ;  /* 0x00000006131372a4 */ /* 0x000fe4000f8e0214 */
[----:B------:R-:W-:-:S02]  /*1120*/  ULOP3.LUT UR11, UR22, UR11, URZ, 0xc0, !UPT ;  /* 0x0000000b160b7292 */ /* 0x000fc4000f8ec03f */
[----:B------:R-:W-:Y:S02]  /*1130*/  @UP1 UIMAD UR4, UR28, UR23, UR9 ;  /* 0x000000171c0412a4 */ /* 0x000fe4000f8e0209 */
[----:B------:R-:W-:-:S03]  /*1140*/  UIMAD UR6, UR7, UR25, UR27 ;  /* 0x00000019070672a4 */ /* 0x000fc6000f8e021b */
[----:B------:R-:W-:Y:S01]  /*1150*/  ULDC UR7, c[0x0][0x610] ;  /* 0x0001840000077ab9 */ /* 0x000fe20000000800 */
[----:B------:R-:W-:Y:S02]  /*1160*/  UIMAD UR6, UR6, UR10, UR11 ;  /* 0x0000000a060672a4 */ /* 0x000fe4000f8e020b */
[----:B------:R-:W-:-:S04]  /*1170*/  UIMAD UR4, UR19, UR7, UR4 ;  /* 0x00000007130472a4 */ /* 0x000fc8000f8e0204 */
[----:B------:R-:W-:Y:S02]  /*1180*/  USEL UR7, UR6, UR4, !UP1 ;  /* 0x0000000406077287 */ /* 0x000fe4000c800000 */
[----:B------:R-:W-:-:S04]  /*1190*/  USEL UR4, UR4, UR6, !UP1 ;  /* 0x0000000604047287 */ /* 0x000fc8000c800000 */
[----:B------:R-:W-:Y:S02]  /*11a0*/  IMAD.U32 R2, RZ, RZ, UR7 ;  /* 0x00000007ff027e24 */ /* 0x000fe4000f8e00ff */
[----:B------:R-:W-:-:S07]  /*11b0*/  IMAD.U32 R18, RZ, RZ, UR4 ;  /* 0x00000004ff127e24 */ /* 0x000fce000f8e00ff */
.L_x_9:
[----:B------:R-:W-:Y:S02]  /*11c0*/  ULDC UR4, c[0x0][0x28c] ;  /* 0x0000a30000047ab9 */ /* 0x000fe40000000800 */
[----:B------:R-:W-:-:S04]  /*11d0*/  UIADD3 UR4, UR4, 0x3f, URZ ;  /* 0x0000003f04047890 */ /* 0x000fc8000fffe03f */
[----:B------:R-:W-:-:S04]  /*11e0*/  USHF.R.S32.HI UR5, URZ, 0x1f, UR4 ;  /* 0x0000001f3f057899 */ /* 0x000fc80008011404 */
[----:B------:R-:W-:-:S04]  /*11f0*/  ULEA.HI UR5, UR5, UR4, URZ, 0x6 ;  /* 0x0000000405057291 */ /* 0x000fc8000f8f303f */
[----:B------:R-:W-:Y:S01]  /*1200*/  USHF.R.S32.HI UR38, URZ, 0x6, UR5 ;  /* 0x000000063f267899 */ /* 0x000fe20008011405 */
[----:B------:R-:W-:Y:S11]  /*1210*/  @!P1 BRA `(.L_x_12) ;  /* 0x0000009000d09947 */ /* 0x000ff60003800000 */
[----:B------:R-:W-:-:S06]  /*1220*/  UISETP.GT.U32.AND UP1, UPT, UR18, 0x1, UPT ;  /* 0x000000011200788c */ /* 0x000fcc000bf24070 */
[----:B------:R-:W-:-:S13]  /*1230*/  PLOP3.LUT P0, PT, PT, PT, UP1, 0x80, 0x0 ;  /* 0x000000000000781c */ /* 0x000fda0003f0f018 */
[----:B------:R-:W-:Y:S05]  /*1240*/  @P0 EXIT ;  /* 0x000000000000094d */ /* 0x000fea0003800000 */
.L_x_13:
[----:B------:R-:W-:-:S08]  /*1250*/  NOP ;  /* 0x0000000000007918 */ /* 0x000fd00000000000 */
[----:B------:R-:W0:Y:S02]  /*1260*/  USETMAXREG.TRY_ALLOC.CTAPOOL UP1, 0xe8 ;  /* 0x000000e8000079c8 */ /* 0x000e240008020600 */
[----:B0-----:R-:W-:-:S13]  /*1270*/  PLOP3.LUT P0, PT, PT, PT, UP1, 0x80, 0x0 ;  /* 0x000000000000781c */ /* 0x001fda0003f0f018 */
[----:B------:R-:W-:Y:S05]  /*1280*/  @!P0 BRA `(.L_x_13) ;  /* 0xfffffffc00f08947 */ /* 0x000fea000383ffff */
[----:B------:R-:W-:-:S13]  /*1290*/  LOP3.LUT P0, RZ, R5, 0xff, RZ, 0xc0, !PT ;  /* 0x000000ff05ff7812 */ /* 0x000fda000780c0ff */
[----:B------:R-:W-:Y:S05]  /*12a0*/  @!P0 EXIT ;  /* 0x000000000000894d */ /* 0x000fea0003800000 */
[----:B------:R-:W0:Y:S01]  /*12b0*/  S2UR UR5, SR_CgaCtaId ;  /* 0x00000000000579c3 */ /* 0x000e220000008800 */
[----:B------:R-:W-:Y:S01]  /*12c0*/  VIADD R6, R0, 0xffffffff ;  /* 0xffffffff00067836 */ /* 0x000fe20000000000 */
[----:B------:R-:W-:Y:S01]  /*12d0*/  SHF.R.S32.HI R4, RZ, 0x1f, R3 ;  /* 0x0000001fff047819 */ /* 0x000fe20000011403 */
[----:B------:R-:W-:Y:S01]  /*12e0*/  UMOV UR44, 0x400 ;  /* 0x00000400002c7882 */ /* 0x000fe20000000000 */
[----:B------:R-:W-:Y:S02]  /*12f0*/  USHF.R.U32.HI UR4, URZ, 0x2, UR38 ;  /* 0x000000023f047899 */ /* 0x000fe40008011626 */
[----:B------:R-:W-:Y:S01]  /*1300*/  R2UR UR46, R6 ;  /* 0x00000000062e72ca */ /* 0x000fe200000e0000 */
[----:B------:R-:W-:Y:S01]  /*1310*/  ULOP3.LUT UR45, UR38, 0x3, URZ, 0xc0, !UPT ;  /* 0x00000003262d7892 */ /* 0x000fe2000f8ec03f */
[CC--:B------:R-:W-:Y:S01]  /*1320*/  LEA.HI R0, R4.reuse, R3.reuse, RZ, 0x2 ;  /* 0x0000000304007211 */ /* 0x0c0fe200078f10ff */
[----:B------:R-:W-:Y:S01]  /*1330*/  UISETP.LT.AND UP1, UPT, UR38, 0x1, UPT ;  /* 0x000000012600788c */ /* 0x000fe2000bf21270 */
[----:B------:R-:W-:Y:S01]  /*1340*/  LEA.HI R4, R4, R3, RZ, 0x5 ;  /* 0x0000000304047211 */ /* 0x000fe200078f28ff */
[----:B------:R-:W-:Y:S01]  /*1350*/  ULOP3.LUT UR4, UR4, 0x1, URZ, 0xc0, !UPT ;  /* 0x0000000104047892 */ /* 0x000fe2000f8ec03f */
[--C-:B------:R-:W-:Y:S01]  /*1360*/  SHF.R.S32.HI R152, RZ, 0x2, R0.reuse ;  /* 0x00000002ff987819 */ /* 0x100fe20000011400 */
[----:B------:R-:W-:Y:S01]  /*1370*/  ULDC UR6, c[0x0][0x284] ;  /* 0x0000a10000067ab9 */ /* 0x000fe20000000800 */
[----:B------:R-:W-:Y:S01]  /*1380*/  SHF.R.S32.HI R5, RZ, 0x1f, R0 ;  /* 0x0000001fff057819 */ /* 0x000fe20000011400 */
[----:B------:R-:W-:Y:S01]  /*1390*/  USEL UR45, UR45, URZ, !UP0 ;  /* 0x0000003f2d2d7287 */ /* 0x000fe2000c000000 */
[----:B------:R-:W-:Y:S01]  /*13a0*/  LOP3.LUT R154, R0, 0xfffffffc, RZ, 0xc0, !PT ;  /* 0xfffffffc009a7812 */ /* 0x000fe200078ec0ff */
[----:B------:R-:W-:Y:S01]  /*13b0*/  USEL UR48, UR38, 0x1, UP1 ;  /* 0x0000000126307887 */ /* 0x000fe20008800000 */
[----:B------:R-:W-:Y:S01]  /*13c0*/  LEA.HI R5, R5, R152, RZ, 0x3 ;  /* 0x0000009805057211 */ /* 0x000fe200078f18ff */
[----:B------:R-:W-:Y:S01]  /*13d0*/  USHF.L.U32 UR46, UR46, 0x3, URZ ;  /* 0x000000032e2e7899 */ /* 0x000fe2000800063f */
[----:B------:R-:W-:Y:S01]  /*13e0*/  ISETP.NE.AND P0, PT, R6, RZ, PT ;  /* 0x000000ff0600720c */ /* 0x000fe20003f05270 */
[----:B------:R-:W-:Y:S01]  /*13f0*/  UISETP.EQ.U32.AND UP0, UPT, UR4, 0x1, !UP0 ;  /* 0x000000010400788c */ /* 0x000fe2000c702070 */
[----:B------:R-:W-:Y:S01]  /*1400*/  LOP3.LUT R5, R5, 0xfffffff8, RZ, 0xc0, !PT ;  /* 0xfffffff805057812 */ /* 0x000fe200078ec0ff */
[----:B------:R-:W-:Y:S01]  /*1410*/  IMAD.IADD R154, R3, 0x1, -R154 ;  /* 0x00000001039a7824 */ /* 0x000fe200078e0a9a */
[----:B0-----:R-:W-:Y:S01]  /*1420*/  ULEA UR44, UR5, UR44, 0x18 ;  /* 0x0000002c052c7291 */ /* 0x001fe2000f8ec03f */
[----:B------:R-:W-:Y:S01]  /*1430*/  IMAD.U32 R156, RZ, RZ, UR46 ;  /* 0x0000002eff9c7e24 */ /* 0x000fe2000f8e00ff */
[----:B------:R-:W-:Y:S01]  /*1440*/  SEL R166, RZ, 0x1, P0 ;  /* 0x00000001ffa67807 */ /* 0x000fe20000000000 */
[----:B------:R-:W-:Y:S01]  /*1450*/  IMAD.IADD R152, R152, 0x1, -R5 ;  /* 0x0000000198987824 */ /* 0x000fe200078e0a05 */
[----:B------:R-:W-:Y:S01]  /*1460*/  UIADD3 UR47, UR44, 0x50, URZ ;  /* 0x000000502c2f7890 */ /* 0x000fe2000fffe03f */
[----:B------:R-:W-:Y:S01]  /*1470*/  SHF.R.S32.HI R5, RZ, 0x5, R4 ;  /* 0x00000005ff057819 */ /* 0x000fe20000011404 */
[----:B------:R-:W-:Y:S01]  /*1480*/  ULOP3.LUT UR42, UR41, 0x1, URZ, 0xfc, !UPT ;  /* 0x00000001292a7892 */ /* 0x000fe2000f8efc3f */
[C---:B------:R-:W-:Y:S01]  /*1490*/  LOP3.LUT R158, R156.reuse, 0x8, RZ, 0xc0, !PT ;  /* 0x000000089c9e7812 */ /* 0x040fe200078ec0ff */
[----:B------:R-:W-:Y:S01]  /*14a0*/  USHF.L.U32 UR43, UR38, 0x1, URZ ;  /* 0x00000001262b7899 */ /* 0x000fe2000800063f */
[--C-:B------:R-:W-:Y:S01]  /*14b0*/  SHF.R.S32.HI R153, RZ, 0x1f, R152.reuse ;  /* 0x0000001fff997819 */ /* 0x100fe20000011498 */
[C-C-:B------:R-:W-:Y:S01]  /*14c0*/  IMAD R159, R5.reuse, -0x10, -R152.reuse ;  /* 0xfffffff0059f7824 */ /* 0x140fe200078e0a98 */
[----:B------:R-:W-:Y:S01]  /*14d0*/  LOP3.LUT R156, R156, 0x8, RZ, 0xc, !PT ;  /* 0x000000089c9c7812 */ /* 0x000fe200078e0cff */
[----:B------:R-:W-:Y:S01]  /*14e0*/  IMAD.U32 R155, RZ, RZ, UR47 ;  /* 0x0000002fff9b7e24 */ /* 0x000fe2000f8e00ff */
[----:B------:R-:W-:Y:S01]  /*14f0*/  LOP3.LUT R158, R158, 0x18, RZ, 0x3c, !PT ;  /* 0x000000189e9e7812 */ /* 0x000fe200078e3cff */
[----:B------:R-:W-:Y:S01]  /*1500*/  IMAD.WIDE R152, R5, 0x10, R152 ;  /* 0x0000001005987825 */ /* 0x000fe200078e0298 */
[----:B------:R-:W-:-:S02]  /*1510*/  UIADD3 UR48, -UR48, UR38, URZ ;  /* 0x0000002630307290 */ /* 0x000fc4000fffe13f */
[----:B------:R-:W-:Y:S01]  /*1520*/  USEL UR49, URZ, 0x1, !UP0 ;  /* 0x000000013f317887 */ /* 0x000fe2000c000000 */
[----:B------:R-:W-:Y:S02]  /*1530*/  VIADD R157, R155, UR46 ;  /* 0x0000002e9b9d7c36 */ /* 0x000fe40008000000 */
[----:B------:R-:W-:-:S09]  /*1540*/  VIADD R159, R159, UR6 ;  /* 0x000000069f9f7c36 */ /* 0x000fd20008000000 */
.L_x_289:
[----:B------:R-:W-:Y:S01]  /*1550*/  SHF.L.U32 R0, R166, 0x1f, RZ ;  /* 0x0000001fa6007819 */ /* 0x000fe200000006ff */
[----:B------:R-:W-:Y:S02]  /*1560*/  ULDC UR4, c[0x0][0x28c] ;  /* 0x0000a30000047ab9 */ /* 0x000fe40000000800 */
[----:B------:R-:W-:Y:S01]  /*1570*/  ISETP.LT.AND P1, PT, RZ, UR4, PT ;  /* 0x00000004ff007c0c */ /* 0x000fe2000bf21270 */
[----:B------:R-:W0:Y:S02]  /*1580*/  SYNCS.PHASECHK.TRANS64.TRYWAIT P0, [R155+UR46], R0 ;  /* 0x000000009b0075a7 */ /* 0x000e24000800016e */
[----:B0-234-:R-:W-:Y:S10]  /*1590*/  @!P0 BRA `(.L_x_14) ;  /* 0x0000009c00e48947 */ /* 0x01dff40003800000 */
.L_x_311:
[----:B------:R-:W-:Y:S05]  /*15a0*/  @P1 BRA `(.L_x_15) ;  /* 0x0000000000401947 */ /* 0x000fea0003800000 */
[----:B0-----:R-:W-:Y:S01]  /*15b0*/  MOV R0, 0x0 ;  /* 0x0000000000007802 */ /* 0x001fe20000000f00 */
[----:B------:R-:W-:Y:S01]  /*15c0*/  ULDC.64 UR4, c[0x4][0x68] ;  /* 0x01001a0000047ab9 */ /* 0x000fe20000000a00 */
[----:B------:R-:W-:Y:S01]  /*15d0*/  ULDC.64 UR6, c[0x4][0x8] ;  /* 0x0100020000067ab9 */ /* 0x000fe20000000a00 */
[----:B------:R-:W-:Y:S01]  /*15e0*/  IMAD.U32 R4, RZ, RZ, UR4 ;  /* 0x00000004ff047e24 */ /* 0x000fe2000f8e00ff */
[----:B------:R0:W1:Y:S01]  /*15f0*/  LDC.64 R14, c[0x4][R0] ;  /* 0x01000000000e7b82 */ /* 0x0000620000000a00 */
[----:B------:R-:W-:Y:S01]  /*1600*/  IMAD.U32 R5, RZ, RZ, UR5 ;  /* 0x00000005ff057e24 */ /* 0x000fe2000f8e00ff */
[----:B------:R-:W-:Y:S01]  /*1610*/  ULDC.64 UR4, c[0x4][0x70] ;  /* 0x01001c0000047ab9 */ /* 0x000fe20000000a00 */
[----:B------:R-:W-:Y:S02]  /*1620*/  IMAD.U32 R10, RZ, RZ, UR6 ;  /* 0x00000006ff0a7e24 */ /* 0x000fe4000f8e00ff */
[----:B------:R-:W-:Y:S02]  /*1630*/  IMAD.U32 R6, RZ, RZ, UR4 ;  /* 0x00000004ff067e24 */ /* 0x000fe4000f8e00ff */
[----:B------:R-:W-:-:S02]  /*1640*/  IMAD.U32 R7, RZ, RZ, UR5 ;  /* 0x00000005ff077e24 */ /* 0x000fc4000f8e00ff */
[----:B------:R-:W-:Y:S02]  /*1650*/  IMAD.U32 R11, RZ, RZ, UR7 ;  /* 0x00000007ff0b7e24 */ /* 0x000fe4000f8e00ff */
[----:B------:R-:W-:Y:S02]  /*1660*/  IMAD.MOV.U32 R8, RZ, RZ, 0x1e1 ;  /* 0x000001e1ff087424 */ /* 0x000fe400078e00ff */
[----:B------:R-:W-:Y:S02]  /*1670*/  IMAD.MOV.U32 R12, RZ, RZ, 0x1 ;  /* 0x00000001ff0c7424 */ /* 0x000fe400078e00ff */
[----:B0-----:R-:W-:-:S07]  /*1680*/  IMAD.MOV.U32 R13, RZ, RZ, RZ ;  /* 0x000000ffff0d7224 */ /* 0x001fce00078e00ff */
[----:B------:R-:W-:-:S07]  /*1690*/  LEPC R20, `(.L_x_15) ;  /* 0x000000001014794e */ /* 0x000fce0000000000 */
[----:B-1---5:R-:W-:Y:S05]  /*16a0*/  CALL.ABS.NOINC R14 ;  /* 0x000000000e007343 */ /* 0x022fea0003c00000 */
.L_x_15:
[----:B0-----:R-:W-:-:S05]  /*16b0*/  IMAD.U32 R0, RZ, RZ, UR42 ;  /* 0x0000002aff007e24 */ /* 0x001fca000f8e00ff */
[----:B------:R-:W-:-:S13]  /*16c0*/  ISETP.NE.AND P0, PT, R0, 0x3, PT ;  /* 0x000000030000780c */ /* 0x000fda0003f05270 */
[----:B------:R-:W-:Y:S05]  /*16d0*/  @!P0 BRA `(.L_x_16) ;  /* 0x0000000000048947 */ /* 0x000fea0003800000 */
[----:B------:R-:W-:Y:S01]  /*16e0*/  BPT.TRAP 0x1 ;  /* 0x000000040000795c */ /* 0x000fe20000300000 */
.L_x_16:
[----:B------:R-:W-:Y:S02]  /*16f0*/  IMAD.U32 R3, RZ, RZ, UR45 ;  /* 0x0000002dff037e24 */ /* 0x000fe4000f8e00ff */
[----:B------:R-:W-:-:S03]  /*1700*/  IMAD.U32 R0, RZ, RZ, UR49 ;  /* 0x00000031ff007e24 */ /* 0x000fc6000f8e00ff */
[----:B------:R-:W-:Y:S02]  /*1710*/  LEA R3, R3, UR44, 0x3 ;  /* 0x0000002c03037c11 */ /* 0x000fe4000f8e18ff */
[----:B------:R-:W-:-:S04]  /*1720*/  SHF.L.U32 R0, R0, 0x1f, RZ ;  /* 0x0000001f00007819 */ /* 0x000fc800000006ff */
[----:B------:R0:W1:Y:S01]  /*1730*/  SYNCS.PHASECHK.TRANS64.TRYWAIT P1, [R3+URZ], R0 ;  /* 0x00000000030075a7 */ /* 0x000062000802017f */
[----:B------:R-:W-:Y:S05]  /*1740*/  @!P0 BRA `(.L_x_17) ;  /* 0x0000000000048947 */ /* 0x000fea0003800000 */
[----:B------:R-:W-:Y:S01]  /*1750*/  BPT.TRAP 0x1 ;  /* 0x000000040000795c */ /* 0x000fe20000300000 */
.L_x_17:
[----:B------:R-:W-:-:S05]  /*1760*/  IMAD.U32 R4, RZ, RZ, UR48 ;  /* 0x00000030ff047e24 */ /* 0x000fca000f8e00ff */
[----:B------:R-:W-:Y:S01]  /*1770*/  ISETP.GE.AND P2, PT, R4, 0x1, PT ;  /* 0x000000010400780c */ /* 0x000fe20003f46270 */
[----:B-1----:R-:W-:-:S12]  /*1780*/  @P1 BRA `(.L_x_18) ;  /* 0x0000000000081947 */ /* 0x002fd80003800000 */
[----:B------:R-:W1:Y:S02]  /*1790*/  SYNCS.PHASECHK.TRANS64.TRYWAIT P1, [R3+URZ], R0 ;  /* 0x00000000030075a7 */ /* 0x000e64000802017f */
[----:B-1----:R-:W-:Y:S05]  /*17a0*/  @!P1 BRA `(.L_x_19) ;  /* 0x0000009c00749947 */ /* 0x002fea0003800000 */
.L_x_18:
[----:B------:R-:W-:Y:S05]  /*17b0*/  WARPSYNC.ALL ;  /* 0x0000000000007948 */ /* 0x000fea0003800000 */
[----:B------:R-:W-:Y:S01]  /*17c0*/  UIADD3 UR4, UR44, 0x180, URZ ;  /* 0x000001802c047890 */ /* 0x000fe2000fffe03f */
[----:B------:R-:W-:Y:S01]  /*17d0*/  WARPGROUP.ARRIVE ;  /* 0x00000000000079c5 */ /* 0x000fe20000000000 */
[----:B------:R-:W-:Y:S02]  /*17e0*/  UIADD3 UR5, UR44, 0x8180, URZ ;  /* 0x000081802c057890 */ /* 0x000fe4000fffe03f */
[----:B------:R-:W-:Y:S02]  /*17f0*/  USHF.R.U32.HI UR4, URZ, 0x4, UR4 ;  /* 0x000000043f047899 */ /* 0x000fe40008011604 */
[----:B------:R-:W-:-:S02]  /*1800*/  USHF.R.U32.HI UR5, URZ, 0x4, UR5 ;  /* 0x000000043f057899 */ /* 0x000fc40008011605 */
[----:B------:R-:W-:Y:S02]  /*1810*/  ULOP3.LUT UR4, UR4, 0x3fff, URZ, 0xc0, !UPT ;  /* 0x00003fff04047892 */ /* 0x000fe4000f8ec03f */
[----:B------:R-:W-:Y:S02]  /*1820*/  ULOP3.LUT UR5, UR5, 0x3fff, URZ, 0xc0, !UPT ;  /* 0x00003fff05057892 */ /* 0x000fe4000f8ec03f */
[----:B------:R-:W-:Y:S02]  /*1830*/  ULOP3.LUT UR8, UR4, 0x10000, URZ, 0xfc, !UPT ;  /* 0x0001000004087892 */ /* 0x000fe4000f8efc3f */
[----:B------:R-:W-:Y:S02]  /*1840*/  ULOP3.LUT UR9, UR5, 0x10000, URZ, 0xfc, !UPT ;  /* 0x0001000005097892 */ /* 0x000fe4000f8efc3f */
[----:B------:R-:W-:Y:S02]  /*1850*/  ULEA UR10, UR45, UR8, 0x9 ;  /* 0x000000082d0a7291 */ /* 0x000fe4000f8e483f */
[----:B------:R-:W-:Y:S01]  /*1860*/  ULEA UR11, UR45, UR9, 0xb ;  /* 0x000000092d0b7291 */ /* 0x000fe2000f8e583f */
[----:B------:R-:W-:Y:S01]  /*1870*/  UMOV UR5, 0x40000040 ;  /* 0x4000004000057882 */ /* 0x000fe20000000000 */
[----:B------:R-:W-:-:S03]  /*1880*/  UMOV UR7, 0x40000040 ;  /* 0x4000004000077882 */ /* 0x000fc60000000000 */
[----:B------:R-:W-:Y:S02]  /*1890*/  UMOV UR4, UR10 ;  /* 0x0000000a00047c82 */ /* 0x000fe40008000000 */
[----:B------:R-:W-:Y:S02]  /*18a0*/  UMOV UR6, UR11 ;  /* 0x0000000b00067c82 */ /* 0x000fe40008000000 */
[----:B------:R-:W-:Y:S01]  /*18b0*/  HGMMA.64x256x16.F32 R24, gdesc[UR4], RZ, !UPT, gsb0 ;  /* 0x03e00000041879f0 */ /* 0x000fe2000c0008ff */
[----:B------:R-:W-:Y:S02]  /*18c0*/  UIADD3 UR4, UR10, 0x2, URZ ;  /* 0x000000020a047890 */ /* 0x000fe4000fffe03f */
[----:B------:R-:W-:Y:S01]  /*18d0*/  UIADD3 UR6, UR11, 0x2, URZ ;  /* 0x000000020b067890 */ /* 0x000fe2000fffe03f */
[----:B------:R-:W-:Y:S01]  /*18e0*/  UMOV UR5, 0x40000040 ;  /* 0x4000004000057882 */ /* 0x000fe20000000000 */
[----:B------:R-:W-:Y:S01]  /*18f0*/  UMOV UR7, 0x40000040 ;  /* 0x4000004000077882 */ /* 0x000fe20000000000 */
[----:B------:R-:W-:-:S02]  /*1900*/  WARPGROUP.DEPBAR.LE gsb0, 0x0 ;  /* 0x00008000000079c5 */ /* 0x000fc40000010000 */
[----:B------:R-:W-:-:S15]  /*1910*/  WARPGROUP.ARRIVE ;  /* 0x00000000000079c5 */ /* 0x000fde0000000000 */
[----:B------:R-:W-:-:S05]  /*1920*/  NOP ;  /* 0x0000000000007918 */ /* 0x000fca0000000000 */
[----:B------:R-:W-:Y:S01]  /*1930*/  HGMMA.64x256x16.F32 R24, gdesc[UR4], R24, gsb0 ;  /* 0x03e00000041879f0 */ /* 0x000fe20008000818 */
[----:B------:R-:W-:Y:S02]  /*1940*/  UIADD3 UR4, UR10, 0x4, URZ ;  /* 0x000000040a047890 */ /* 0x000fe4000fffe03f */
[----:B------:R-:W-:Y:S01]  /*1950*/  UIADD3 UR6, UR11, 0x4, URZ ;  /* 0x000000040b067890 */ /* 0x000fe2000fffe03f */
[----:B------:R-:W-:Y:S01]  /*1960*/  UMOV UR5, 0x40000040 ;  /* 0x4000004000057882 */ /* 0x000fe20000000000 */
[----:B------:R-:W-:Y:S01]  /*1970*/  UMOV UR7, 0x40000040 ;  /* 0x4000004000077882 */ /* 0x000fe20000000000 */
[----:B------:R-:W-:Y:S02]  /*1980*/  WARPGROUP.DEPBAR.LE gsb0, 0x0 ;  /* 0x00008000000079c5 */ /* 0x000fe40000010000 */
        /* <DEDUP_REMOVED lines=10> */
[----:B------:R-:W-:Y:S03]  /*1a30*/  HGMMA.64x256x16.F32 R24, gdesc[UR4], R24, gsb0 ;  /* 0x03e00000041879f0 */ /* 0x000fe60008000818 */
[----:B------:R-:W-:Y:S02]  /*1a40*/  WARPGROUP.DEPBAR.LE gsb0, 0x0 ;  /* 0x00008000000079c5 */ /* 0x000fe40000010000 */
[----:B------:R-:W-:Y:S05]  /*1a50*/  @!P2 BRA `(.L_x_20) ;  /* 0x000000040020a947 */ /* 0x000fea0003800000 */
[----:B------:R-:W-:Y:S01]  /*1a60*/  UIADD3 UR4, UR45, 0x1, URZ ;  /* 0x000000012d047890 */ /* 0x000fe2000fffe03f */
[----:B01----:R-:W-:Y:S01]  /*1a70*/  IMAD.U32 R0, RZ, RZ, UR48 ;  /* 0x00000030ff007e24 */ /* 0x003fe2000f8e00ff */
[----:B------:R-:W-:Y:S02]  /*1a80*/  UMOV UR11, UR45 ;  /* 0x0000002d000b7c82 */ /* 0x000fe40008000000 */
[----:B------:R-:W-:-:S04]  /*1a90*/  UISETP.NE.AND UP0, UPT, UR4, 0x4, UPT ;  /* 0x000000040400788c */ /* 0x000fc8000bf05270 */
[----:B------:R-:W-:Y:S02]  /*1aa0*/  USEL UR5, URZ, 0x1, UP0 ;  /* 0x000000013f057887 */ /* 0x000fe40008000000 */
[----:B------:R-:W-:Y:S02]  /*1ab0*/  USEL UR10, UR4, URZ, UP0 ;  /* 0x0000003f040a7287 */ /* 0x000fe40008000000 */
[----:B------:R-:W-:-:S06]  /*1ac0*/  ULOP3.LUT UR5, UR49, UR5, URZ, 0x3c, !UPT ;  /* 0x0000000531057292 */ /* 0x000fcc000f8e3c3f */
[----:B------:R-:W-:-:S07]  /*1ad0*/  IMAD.U32 R5, RZ, RZ, UR5 ;  /* 0x00000005ff057e24 */ /* 0x000fce000f8e00ff */
.L_x_27:
[----:B01----:R-:W-:Y:S05]  /*1ae0*/  @!P0 BRA `(.L_x_21) ;  /* 0x0000000000048947 */ /* 0x003fea0003800000 */
[----:B------:R-:W-:Y:S01]  /*1af0*/  BPT.TRAP 0x1 ;  /* 0x000000040000795c */ /* 0x000fe20000300000 */
.L_x_21:
[----:B------:R-:W-:Y:S01]  /*1b00*/  ULEA UR4, UR10, UR44, 0x3 ;  /* 0x0000002c0a047291 */ /* 0x000fe2000f8e183f */
[----:B------:R-:W-:-:S08]  /*1b10*/  SHF.L.U32 R3, R5, 0x1f, RZ ;  /* 0x0000001f05037819 */ /* 0x000fd000000006ff */
[----:B------:R0:W1:Y:S01]  /*1b20*/  SYNCS.PHASECHK.TRANS64.TRYWAIT P1, [UR4], R3 ;  /* 0x00000003ff0075a7 */ /* 0x0000620008020144 */
[----:B------:R-:W-:Y:S05]  /*1b30*/  @!P0 BRA `(.L_x_22) ;  /* 0x0000000000048947 */ /* 0x000fea0003800000 */
[----:B------:R-:W-:Y:S01]  /*1b40*/  BPT.TRAP 0x1 ;  /* 0x000000040000795c */ /* 0x000fe20000300000 */
.L_x_22:
[----:B-1----:R-:W-:Y:S05]  /*1b50*/  @P1 BRA `(.L_x_23) ;  /* 0x0000000000081947 */ /* 0x002fea0003800000 */
[----:B------:R-:W1:Y:S02]  /*1b60*/  SYNCS.PHASECHK.TRANS64.TRYWAIT P1, [UR4], R3 ;  /* 0x00000003ff0075a7 */ /* 0x000e640008020144 */
[----:B-1----:R-:W-:Y:S05]  /*1b70*/  @!P1 BRA `(.L_x_24) ;  /* 0x0000009800949947 */ /* 0x002fea0003800000 */
.L_x_23:
[----:B------:R-:W-:Y:S01]  /*1b80*/  ULEA UR12, UR10, UR8, 0x9 ;  /* 0x000000080a0c7291 */ /* 0x000fe2000f8e483f */
[----:B------:R-:W-:Y:S01]  /*1b90*/  WARPGROUP.ARRIVE ;  /* 0x00000000000079c5 */ /* 0x000fe20000000000 */
[----:B------:R-:W-:Y:S01]  /*1ba0*/  ULEA UR13, UR10, UR9, 0xb ;  /* 0x000000090a0d7291 */ /* 0x000fe2000f8e583f */
[----:B------:R-:W-:Y:S01]  /*1bb0*/  UMOV UR5, 0x40000040 ;  /* 0x4000004000057882 */ /* 0x000fe20000000000 */
[----:B------:R-:W-:-:S03]  /*1bc0*/  UMOV UR7, 0x40000040 ;  /* 0x4000004000077882 */ /* 0x000fc60000000000 */
[----:B------:R-:W-:Y:S02]  /*1bd0*/  UMOV UR4, UR12 ;  /* 0x0000000c00047c82 */ /* 0x000fe40008000000 */
[----:B------:R-:W-:Y:S02]  /*1be0*/  UMOV UR6, UR13 ;  /* 0x0000000d00067c82 */ /* 0x000fe40008000000 */
[----:B------:R-:W-:Y:S01]  /*1bf0*/  HGMMA.64x256x16.F32 R24, gdesc[UR4], R24, gsb0 ;  /* 0x03e00000041879f0 */ /* 0x000fe20008000818 */
        /* <DEDUP_REMOVED lines=26> */
[----:B------:R-:W-:Y:S01]  /*1da0*/  BPT.TRAP 0x1 ;  /* 0x000000040000795c */ /* 0x000fe20000300000 */
.L_x_25:
[----:B------:R-:W-:Y:S02]  /*1db0*/  UISETP.GT.U32.AND UP0, UPT, UR41, 0x1, UPT ;  /* 0x000000012900788c */ /* 0x000fe4000bf04070 */
[----:B------:R-:W-:-:S04]  /*1dc0*/  ULEA UR4, UR11, UR44, 0x3 ;  /* 0x0000002c0b047291 */ /* 0x000fc8000f8e183f */
[----:B------:R-:W-:Y:S01]  /*1dd0*/  UIADD3 UR4, UR4, 0x20, URZ ;  /* 0x0000002004047890 */ /* 0x000fe2000fffe03f */
[----:B------:R-:W-:-:S03]  /*1de0*/  PLOP3.LUT P1, PT, PT, PT, UP0, 0x80, 0x0 ;  /* 0x000000000000781c */ /* 0x000fc60003f2f008 */
[----:B------:R-:W-:-:S09]  /*1df0*/  UPRMT UR4, URZ, 0x654, UR4 ;  /* 0x000006543f047896 */ /* 0x000fd20008000004 */
[----:B------:R-:W-:Y:S01]  /*1e00*/  SYNCS.ARRIVE.TRANS64.RED.A1T0 RZ, [UR4], RZ ;  /* 0x000000ffffff79a7 */ /* 0x000fe20008100404 */
[----:B------:R-:W-:Y:S05]  /*1e10*/  @P1 BRA `(.L_x_26) ;  /* 0x0000000000041947 */ /* 0x000fea0003800000 */
[----:B------:R-:W-:Y:S01]  /*1e20*/  BPT.TRAP 0x1 ;  /* 0x000000040000795c */ /* 0x000fe20000300000 */
.L_x_26:
[----:B------:R-:W-:Y:S01]  /*1e30*/  UIADD3 UR10, UR10, 0x1, URZ ;  /* 0x000000010a0a7890 */ /* 0x000fe2000fffe03f */
[C---:B------:R-:W-:Y:S01]  /*1e40*/  ISETP.GT.AND P1, PT, R0.reuse, 0x1, PT ;  /* 0x000000010000780c */ /* 0x040fe20003f24270 */
[----:B------:R-:W-:Y:S01]  /*1e50*/  UIADD3 UR11, UR11, 0x1, URZ ;  /* 0x000000010b0b7890 */ /* 0x000fe2000fffe03f */
[----:B------:R-:W-:Y:S01]  /*1e60*/  VIADD R0, R0, 0xffffffff ;  /* 0xffffffff00007836 */ /* 0x000fe20000000000 */
[----:B------:R-:W-:Y:S02]  /*1e70*/  UISETP.NE.AND UP0, UPT, UR10, 0x4, UPT ;  /* 0x000000040a00788c */ /* 0x000fe4000bf05270 */
[----:B------:R-:W-:Y:S02]  /*1e80*/  UISETP.NE.AND UP1, UPT, UR11, 0x4, UPT ;  /* 0x000000040b00788c */ /* 0x000fe4000bf25270 */
[----:B------:R-:W-:Y:S02]  /*1e90*/  USEL UR4, URZ, 0x1, UP0 ;  /* 0x000000013f047887 */ /* 0x000fe40008000000 */
[----:B------:R-:W-:-:S02]  /*1ea0*/  USEL UR10, UR10, URZ, UP0 ;  /* 0x0000003f0a0a7287 */ /* 0x000fc40008000000 */
[----:B------:R-:W-:Y:S02]  /*1eb0*/  USEL UR11, UR11, URZ, UP1 ;  /* 0x0000003f0b0b7287 */ /* 0x000fe40008800000 */
[----:B------:R-:W-:Y:S01]  /*1ec0*/  LOP3.LUT R5, R5, UR4, RZ, 0x3c, !PT ;  /* 0x0000000405057c12 */ /* 0x000fe2000f8e3cff */
[----:B------:R-:W-:Y:S09]  /*1ed0*/  @P1 BRA `(.L_x_27) ;  /* 0xfffffffc00001947 */ /* 0x000ff2000383ffff */
.L_x_20:
[----:B01----:R-:W0:Y:S01]  /*1ee0*/  LDC R0, c[0x0][0x28c] ;  /* 0x0000a300ff007b82 */ /* 0x003e220000000800 */
[----:B------:R1:W-:Y:S01]  /*1ef0*/  SYNCS.ARRIVE.TRANS64.A1T0 RZ, [R156+UR47], RZ ;  /* 0x000000ff9cff79a7 */ /* 0x0003e2000810002f */
[----:B0-----:R-:W-:-:S13]  /*1f00*/  ISETP.GE.AND P1, PT, R0, 0x1, PT ;  /* 0x000000010000780c */ /* 0x001fda0003f26270 */
[----:B-1----:R-:W-:Y:S05]  /*1f10*/  @!P1 BRA `(.L_x_28) ;  /* 0x0000000000309947 */ /* 0x002fea0003800000 */
[----:B------:R-:W-:Y:S05]  /*1f20*/  @!P0 BRA `(.L_x_29) ;  /* 0x0000000000048947 */ /* 0x000fea0003800000 */
[----:B------:R-:W-:Y:S01]  /*1f30*/  BPT.TRAP 0x1 ;  /* 0x000000040000795c */ /* 0x000fe20000300000 */
.L_x_29:
[----:B------:R-:W-:Y:S02]  /*1f40*/  UIADD3 UR4, UR48, UR45, URZ ;  /* 0x0000002d30047290 */ /* 0x000fe4000fffe03f */
[----:B------:R-:W-:Y:S02]  /*1f50*/  UISETP.GT.U32.AND UP0, UPT, UR41, 0x1, UPT ;  /* 0x000000012900788c */ /* 0x000fe4000bf04070 */
[----:B------:R-:W-:-:S04]  /*1f60*/  USHF.L.U32 UR4, UR4, 0x3, URZ ;  /* 0x0000000304047899 */ /* 0x000fc8000800063f */
[----:B------:R-:W-:Y:S01]  /*1f70*/  ULOP3.LUT UR4, UR4, 0x18, URZ, 0xc0, !UPT ;  /* 0x0000001804047892 */ /* 0x000fe2000f8ec03f */
[----:B------:R-:W-:-:S03]  /*1f80*/  PLOP3.LUT P0, PT, PT, PT, UP0, 0x80, 0x0 ;  /* 0x000000000000781c */ /* 0x000fc60003f0f008 */
[----:B------:R-:W-:-:S04]  /*1f90*/  UIADD3 UR4, UR44, 0x20, UR4 ;  /* 0x000000202c047890 */ /* 0x000fc8000fffe004 */
[----:B------:R-:W-:-:S09]  /*1fa0*/  UPRMT UR4, URZ, 0x654, UR4 ;  /* 0x000006543f047896 */ /* 0x000fd20008000004 */
[----:B------:R-:W-:Y:S01]  /*1fb0*/  SYNCS.ARRIVE.TRANS64.RED.A1T0 RZ, [UR4], RZ ;  /* 0x000000ffffff79a7 */ /* 0x000fe20008100404 */
[----:B------:R-:W-:Y:S05]  /*1fc0*/  @P0 BRA `(.L_x_28) ;  /* 0x0000000000040947 */ /* 0x000fea0003800000 */
[----:B------:R-:W-:Y:S01]  /*1fd0*/  BPT.TRAP 0x1 ;  /* 0x000000040000795c */ /* 0x000fe20000300000 */
.L_x_28:
[----:B------:R-:W-:Y:S01]  /*1fe0*/  SHF.L.U32 R0, R166, 0x1f, RZ ;  /* 0x0000001fa6007819 */ /* 0x000fe200000006ff */
[----:B------:R-:W-:Y:S01]  /*1ff0*/  UIADD3 UR45, UR43, UR45, URZ ;  /* 0x0000002d2b2d7290 */ /* 0x000fe2000fffe03f */
[----:B------:R-:W0:Y:S01]  /*2000*/  LDC R7, c[0x0][0x288] ;  /* 0x0000a200ff077b82 */ /* 0x000e220000000800 */
[----:B------:R-:W-:Y:S02]  /*2010*/  IMAD.SHL.U32 R12, R154, 0x2, RZ ;  /* 0x000000029a0c7824 */ /* 0x000fe400078e00ff */
[----:B------:R-:W-:Y:S02]  /*2020*/  USHF.R.U32.HI UR4, URZ, 0x2, UR45 ;  /* 0x000000023f047899 */ /* 0x000fe4000801162d */
[----:B------:R-:W-:Y:S01]  /*2030*/  UISETP.GT.U32.AND UP0, UPT, UR45, 0x3, UPT ;  /* 0x000000032d00788c */ /* 0x000fe2000bf04070 */
[----:B------:R-:W-:Y:S01]  /*2040*/  SHF.R.S32.HI R13, RZ, 0x1f, R12 ;  /* 0x0000001fff0d7819 */ /* 0x000fe2000001140c */
[----:B------:R-:W-:Y:S01]  /*2050*/  ULOP3.LUT UR4, UR4, 0x1, URZ, 0xc0, !UPT ;  /* 0x0000000104047892 */ /* 0x000fe2000f8ec03f */
[----:B------:R-:W1:Y:S01]  /*2060*/  SYNCS.PHASECHK.TRANS64.TRYWAIT P0, [R155+UR46+0x10], R0 ;  /* 0x000010009b0075a7 */ /* 0x000e62000800016e */
[----:B------:R-:W-:-:S02]  /*2070*/  UISETP.LT.U32.AND UP0, UPT, UR43, 0x4, UP0 ;  /* 0x000000042b00788c */ /* 0x000fc40008701070 */
[----:B------:R-:W-:Y:S02]  /*2080*/  UISETP.NE.U32.AND UP1, UPT, UR4, 0x1, UPT ;  /* 0x000000010400788c */ /* 0x000fe4000bf25070 */
[----:B------:R-:W-:Y:S02]  /*2090*/  USEL UR5, URZ, 0x1, !UP0 ;  /* 0x000000013f057887 */ /* 0x000fe4000c000000 */
[----:B------:R-:W-:Y:S02]  /*20a0*/  UISETP.GT.U32.AND UP1, UPT, UR43, 0x3, !UP1 ;  /* 0x000000032b00788c */ /* 0x000fe4000cf24070 */
[----:B------:R-:W-:Y:S02]  /*20b0*/  ULOP3.LUT UR45, UR45, 0x3, URZ, 0xc0, !UPT ;  /* 0x000000032d2d7892 */ /* 0x000fe4000f8ec03f */
[----:B------:R-:W-:-:S04]  /*20c0*/  USEL UR4, URZ, 0x1, !UP1 ;  /* 0x000000013f047887 */ /* 0x000fc8000c800000 */
[----:B------:R-:W-:Y:S01]  /*20d0*/  ULOP3.LUT UR49, UR4, UR49, UR5, 0x96, !UPT ;  /* 0x0000003104317292 */ /* 0x000fe2000f8e9605 */
[----:B01----:R-:W-:Y:S11]  /*20e0*/  @!P0 BRA `(.L_x_30) ;  /* 0x0000009400508947 */ /* 0x003ff60003800000 */
.L_x_312:
[----:B------:R-:W-:Y:S01]  /*20f0*/  IMAD.SHL.U32 R6, R18, 0x40, RZ ;  /* 0x0000004012067824 */ /* 0x000fe200078e00ff */
[----:B------:R-:W-:Y:S01]  /*2100*/  ULDC UR6, c[0x0][0x284] ;  /* 0x0000a10000067ab9 */ /* 0x000fe20000000800 */
[----:B------:R-:W-:Y:S01]  /*2110*/  IMAD.SHL.U32 R14, R2, 0x100, RZ ;  /* 0x00000100020e7824 */ /* 0x000fe200078e00ff */
[----:B------:R-:W-:Y:S01]  /*2120*/  SHF.R.S32.HI R163, RZ, 0x1f, R19 ;  /* 0x0000001fffa37819 */ /* 0x000fe20000011413 */
[----:B------:R-:W-:Y:S01]  /*2130*/  ULDC.64 UR4, c[0x0][0x5d0] ;  /* 0x0001740000047ab9 */ /* 0x000fe20000000a00 */
[----:B------:R-:W-:Y:S01]  /*2140*/  ISETP.GE.AND P0, PT, R6, UR6, PT ;  /* 0x0000000606007c0c */ /* 0x000fe2000bf06270 */
[----:B------:R-:W-:Y:S01]  /*2150*/  IMAD.WIDE.U32 R2, R19, UR4, R12 ;  /* 0x0000000413027c25 */ /* 0x000fe2000f8e000c */
[----:B------:R-:W-:Y:S02]  /*2160*/  SHF.R.S32.HI R15, RZ, 0x1f, R14 ;  /* 0x0000001fff0f7819 */ /* 0x000fe4000001140e */
[C---:B------:R-:W-:Y:S01]  /*2170*/  ISETP.GE.OR P0, PT, R14.reuse, R7, P0 ;  /* 0x000000070e00720c */ /* 0x040fe20000706670 */
[----:B0-----:R-:W-:Y:S01]  /*2180*/  IMAD R0, R163, UR4, RZ ;  /* 0x00000004a3007c24 */ /* 0x001fe2000f8e02ff */
[----:B------:R-:W-:-:S03]  /*2190*/  IADD3 R4, P1, R14, R2, RZ ;  /* 0x000000020e047210 */ /* 0x000fc60007f3e0ff */
[----:B------:R-:W-:-:S05]  /*21a0*/  IMAD R5, R19, UR5, R0 ;  /* 0x0000000513057c24 */ /* 0x000fca000f8e0200 */
[----:B------:R-:W-:-:S03]  /*21b0*/  IADD3.X R5, R15, R3, R5, P1, !PT ;  /* 0x000000030f057210 */ /* 0x000fc60000ffe405 */
[----:B------:R-:W-:Y:S05]  /*21c0*/  @P0 BRA `(.L_x_31) ;  /* 0x0000007c00100947 */ /* 0x000fea0003800000 */
[----:B------:R-:W0:Y:S01]  /*21d0*/  LDC.64 R10, c[0x0][0x5c8] ;  /* 0x00017200ff0a7b82 */ /* 0x000e220000000a00 */
[----:B-----5:R-:W-:Y:S01]  /*21e0*/  FSETP.NEU.AND P0, PT, R22, RZ, PT ;  /* 0x000000ff1600720b */ /* 0x020fe20003f0d000 */
[----:B------:R-:W-:Y:S01]  /*21f0*/  IMAD R3, R154, -0x2, R7 ;  /* 0xfffffffe9a037824 */ /* 0x000fe200078e0207 */
[----:B------:R-:W-:Y:S01]  /*2200*/  BSSY B0, `(.L_x_31) ;  /* 0x00007c0000007945 */ /* 0x000fe20003800000 */
[----:B------:R-:W-:-:S04]  /*2210*/  IMAD.WIDE R160, R18, 0x40, R152 ;  /* 0x0000004012a07825 */ /* 0x000fc800078e0298 */
[----:B------:R-:W-:Y:S02]  /*2220*/  IMAD.IADD R0, R3, 0x1, -R14 ;  /* 0x0000000103007824 */ /* 0x000fe400078e0a0e */
[----:B------:R-:W-:-:S03]  /*2230*/  IMAD.IADD R2, R159, 0x1, -R6 ;  /* 0x000000019f027824 */ /* 0x000fc600078e0a06 */
[----:B------:R-:W-:-:S04]  /*2240*/  ISETP.GT.AND P2, PT, R0, RZ, PT ;  /* 0x000000ff0000720c */ /* 0x000fc80003f44270 */
[----:B------:R-:W-:Y:S01]  /*2250*/  ISETP.GT.AND P1, PT, R2, RZ, P2 ;  /* 0x000000ff0200720c */ /* 0x000fe20001724270 */
[-C--:B0-----:R-:W-:Y:S02]  /*2260*/  IMAD R3, R161, R10.reuse, RZ ;  /* 0x0000000aa1037224 */ /* 0x081fe400078e02ff */
[----:B------:R-:W-:-:S04]  /*2270*/  IMAD.WIDE.U32 R168, R160, R10, R4 ;  /* 0x0000000aa0a87225 */ /* 0x000fc800078e0004 */
[----:B------:R-:W-:-:S04]  /*2280*/  IMAD R3, R160, R11, R3 ;  /* 0x0000000ba0037224 */ /* 0x000fc800078e0203 */
[----:B------:R-:W-:Y:S01]  /*2290*/  IMAD.IADD R173, R169, 0x1, R3 ;  /* 0x00000001a9ad7824 */ /* 0x000fe200078e0203 */
[----:B------:R-:W-:Y:S06]  /*22a0*/  @!P0 BRA `(.L_x_32) ;  /* 0x00000054009c8947 */ /* 0x000fec0003800000 */
[----:B------:R-:W0:Y:S01]  /*22b0*/  LDC.64 R20, c[0x0][0x5b8] ;  /* 0x00016e00ff147b82 */ /* 0x000e220000000a00 */
[----:B------:R-:W-:-:S07]  /*22c0*/  ULDC.64 UR4, c[0x0][0x5c0] ;  /* 0x0001700000047ab9 */ /* 0x000fce0000000a00 */
[----:B------:R-:W1:Y:S08]  /*22d0*/  LDC.64 R170, c[0x0][0x5b0] ;  /* 0x00016c00ffaa7b82 */ /* 0x000e700000000a00 */
[----:B------:R-:W2:Y:S01]  /*22e0*/  LDC.64 R8, c[0x0][0x5a8] ;  /* 0x00016a00ff087b82 */ /* 0x000ea20000000a00 */
[-C--:B0-----:R-:W-:Y:S02]  /*22f0*/  IMAD R6, R163, R20.reuse, RZ ;  /* 0x00000014a3067224 */ /* 0x081fe400078e02ff */
[----:B------:R-:W-:-:S04]  /*2300*/  IMAD.WIDE.U32 R4, R19, R20, R12 ;  /* 0x0000001413047225 */ /* 0x000fc800078e000c */
[----:B------:R-:W-:Y:S01]  /*2310*/  IMAD R167, R19, R21, R6 ;  /* 0x0000001513a77224 */ /* 0x000fe200078e0206 */
[----:B------:R-:W-:Y:S01]  /*2320*/  IADD3 R162, P0, R14, R4, RZ ;  /* 0x000000040ea27210 */ /* 0x000fe20007f1e0ff */
[----:B-1----:R-:W-:-:S03]  /*2330*/  IMAD R3, R161, R170, RZ ;  /* 0x000000aaa1037224 */ /* 0x002fc600078e02ff */
[----:B------:R-:W-:Y:S01]  /*2340*/  IADD3.X R163, R15, R5, R167, P0, !PT ;  /* 0x000000050fa37210 */ /* 0x000fe200007fe4a7 */
[C---:B------:R-:W-:Y:S02]  /*2350*/  IMAD R169, R160.reuse, R171, R3 ;  /* 0x000000aba0a97224 */ /* 0x040fe400078e0203 */
[----:B------:R-:W-:-:S04]  /*2360*/  IMAD.WIDE.U32 R4, R160, R170, R162 ;  /* 0x000000aaa0047225 */ /* 0x000fc800078e00a2 */
[----:B------:R-:W-:Y:S01]  /*2370*/  IMAD.IADD R3, R5, 0x1, R169 ;  /* 0x0000000105037824 */ /* 0x000fe200078e02a9 */
[----:B--2---:R-:W-:-:S04]  /*2380*/  LEA R6, P0, R4, R8, 0x1 ;  /* 0x0000000804067211 */ /* 0x004fc800078008ff */
[----:B------:R-:W-:-:S05]  /*2390*/  LEA.HI.X R7, R4, R9, R3, 0x1, P0 ;  /* 0x0000000904077211 */ /* 0x000fca00000f0c03 */
[----:B------:R0:W2:Y:S01]  /*23a0*/  @P1 LDG.E.LTC128B.U16 R3, desc[UR50][R6.64] ;  /* 0x0000003206031981 */ /* 0x0000a2000c1e1520 */
[----:B------:R-:W-:Y:S01]  /*23b0*/  IMAD.WIDE.U32 R4, R160, R170, R14 ;  /* 0x000000aaa0047225 */ /* 0x000fe200078e000e */
[----:B------:R-:W-:Y:S02]  /*23c0*/  BSSY B1, `(.L_x_33) ;  /* 0x0000014000017945 */ /* 0x000fe40003800000 */
[----:B------:R-:W-:-:S04]  /*23d0*/  IADD3 R164, P0, R12, R4, RZ ;  /* 0x000000040ca47210 */ /* 0x000fc80007f1e0ff */
[----:B------:R-:W-:Y:S02]  /*23e0*/  IADD3.X R165, R13, R169, R5, P0, !PT ;  /* 0x000000a90da57210 */ /* 0x000fe400007fe405 */
[----:B------:R-:W-:Y:S01]  /*23f0*/  LEA R4, P0, R168, UR4, 0x1 ;  /* 0x00000004a8047c11 */ /* 0x000fe2000f8008ff */
[----:B------:R-:W-:-:S03]  /*2400*/  IMAD.WIDE.U32 R164, R19, R20, R164 ;  /* 0x0000001413a47225 */ /* 0x000fc600078e00a4 */
[----:B------:R-:W-:Y:S02]  /*2410*/  LEA.HI.X R5, R168, UR5, R173, 0x1, P0 ;  /* 0x00000005a8057c11 */ /* 0x000fe400080f0cad */
[----:B------:R-:W-:Y:S01]  /*2420*/  ISETP.GT.AND P0, PT, R0, 0x1, PT ;  /* 0x000000010000780c */ /* 0x000fe20003f04270 */
[----:B0-----:R-:W-:Y:S01]  /*2430*/  IMAD.IADD R7, R167, 0x1, R165 ;  /* 0x00000001a7077824 */ /* 0x001fe200078e02a5 */
[----:B------:R-:W-:Y:S02]  /*2440*/  LEA R6, P4, R164, R8, 0x1 ;  /* 0x00000008a4067211 */ /* 0x000fe400078808ff */
[----:B------:R-:W-:Y:S02]  /*2450*/  ISETP.GT.AND P3, PT, R2, RZ, P0 ;  /* 0x000000ff0200720c */ /* 0x000fe40000764270 */
[----:B------:R-:W-:Y:S01]  /*2460*/  LEA.HI.X R7, R164, R9, R7, 0x1, P4 ;  /* 0x00000009a4077211 */ /* 0x000fe200020f0c07 */
[C---:B------:R-:W-:Y:S01]  /*2470*/  IMAD.SHL.U32 R164, R170.reuse, 0x8, RZ ;  /* 0x00000008aaa47824 */ /* 0x040fe200078e00ff */
[----:B------:R-:W-:Y:S01]  /*2480*/  SHF.L.U64.HI R165, R170, 0x3, R171 ;  /* 0x00000003aaa57819 */ /* 0x000fe200000102ab */
[----:B--2---:R-:W-:-:S05]  /*2490*/  HADD2.F32 R21, -RZ, R3.H0_H0 ;  /* 0x20000003ff157230 */ /* 0x004fca0000004100 */
[----:B------:R-:W-:-:S04]  /*24a0*/  FMUL R21, R21, R22 ;  /* 0x0000001615157220 */ /* 0x000fc80000400000 */
[----:B------:R-:W-:-:S05]  /*24b0*/  FFMA R21, R24, R23, R21 ;  /* 0x0000001718157223 */ /* 0x000fca0000000015 */
[----:B------:R-:W-:-:S05]  /*24c0*/  F2FP.F16.F32.PACK_AB R21, RZ, R21 ;  /* 0x00000015ff15723e */ /* 0x000fca00000000ff */
[----:B------:R0:W-:Y:S01]  /*24d0*/  @P1 STG.E.U16 desc[UR50][R4.64], R21 ;  /* 0x0000001504001986 */ /* 0x0001e2000c101532 */
[----:B------:R-:W-:Y:S05]  /*24e0*/  @!P3 BRA `(.L_x_34) ;  /* 0x000000000004b947 */ /* 0x000fea0003800000 */
[----:B------:R1:W5:Y:S02]  /*24f0*/  LDG.E.LTC128B.U16 R3, desc[UR50][R6.64+0x2] ;  /* 0x0000023206037981 */ /* 0x000364000c1e1520 */
.L_x_34:
[----:B------:R-:W-:Y:S05]  /*2500*/  BSYNC B1 ;  /* 0x0000000000017941 */ /* 0x000fea0003800000 */
.L_x_33:
[----:B0----5:R-:W-:Y:S01]  /*2510*/  HADD2.F32 R21, -RZ, R3.H0_H0 ;  /* 0x20000003ff157230 */ /* 0x021fe20000004100 */
[----:B------:R-:W-:Y:S01]  /*2520*/  ISETP.GT.AND P2, PT, R2, 0x8, P2 ;  /* 0x000000080200780c */ /* 0x000fe20001744270 */
[----:B------:R-:W-:-:S04]  /*2530*/  IMAD.WIDE.U32 R164, R160, R170, R164 ;  /* 0x000000aaa0a47225 */ /* 0x000fc800078e00a4 */
[----:B------:R-:W-:Y:S01]  /*2540*/  FMUL R18, R21, R22 ;  /* 0x0000001615127220 */ /* 0x000fe20000400000 */
[----:B------:R-:W-:Y:S01]  /*2550*/  IMAD.IADD R169, R169, 0x1, R165 ;  /* 0x00000001a9a97824 */ /* 0x000fe200078e02a5 */
[----:B------:R-:W-:Y:S02]  /*2560*/  IADD3 R21, P1, R162, R164, RZ ;  /* 0x000000a4a2157210 */ /* 0x000fe40007f3e0ff */
[----:B------:R-:W-:-:S03]  /*2570*/  FFMA R18, R25, R23, R18 ;  /* 0x0000001719127223 */ /* 0x000fc60000000012 */
[----:B------:R-:W-:Y:S01]  /*2580*/  IMAD.X R162, R169, 0x1, R163, P1 ;  /* 0x00000001a9a27824 */ /* 0x000fe200008e06a3 */
[C---:B------:R-:W-:Y:S02]  /*2590*/  LEA R24, P1, R21.reuse, R8, 0x1 ;  /* 0x0000000815187211 */ /* 0x040fe400078208ff */
[----:B------:R-:W-:Y:S02]  /*25a0*/  F2FP.F16.F32.PACK_AB R18, RZ, R18 ;  /* 0x00000012ff12723e */ /* 0x000fe400000000ff */
[----:B------:R-:W-:Y:S02]  /*25b0*/  LEA.HI.X R25, R21, R9, R162, 0x1, P1 ;  /* 0x0000000915197211 */ /* 0x000fe400008f0ca2 */
[----:B------:R-:W-:Y:S02]  /*25c0*/  PRMT R21, R18, 0x7610, R21 ;  /* 0x0000761012157816 */ /* 0x000fe40000000015 */
[----:B------:R-:W-:-:S03]  /*25d0*/  PRMT R18, R3, 0x7610, R18 ;  /* 0x0000761003127816 */ /* 0x000fc60000000012 */
[----:B------:R0:W-:Y:S04]  /*25e0*/  @P3 STG.E.U16 desc[UR50][R4.64+0x2], R21 ;  /* 0x0000021504003986 */ /* 0x0001e8000c101532 */
[----:B------:R-:W2:Y:S01]  /*25f0*/  @P2 LDG.E.LTC128B.U16 R18, desc[UR50][R24.64] ;  /* 0x0000003218122981 */ /* 0x000ea2000c1e1520 */
[----:B------:R-:W-:Y:S01]  /*2600*/  IADD3 R12, P1, P3, R12, R164, R14 ;  /* 0x000000a40c0c7210 */ /* 0x000fe20007b3e00e */
[----:B------:R-:W-:Y:S01]  /*2610*/  BSSY B1, `(.L_x_35) ;  /* 0x0000011000017945 */ /* 0x000fe20003800000 */
[C---:B------:R-:W-:Y:S02]  /*2620*/  SHF.L.U64.HI R11, R10.reuse, 0x4, R11 ;  /* 0x000000040a0b7819 */ /* 0x040fe4000001020b */
[----:B------:R-:W-:Y:S02]  /*2630*/  IADD3.X R13, R13, R169, R15, P1, P3 ;  /* 0x000000a90d0d7210 */ /* 0x000fe40000fe640f */
[----:B------:R-:W-:-:S02]  /*2640*/  LEA R10, P1, R10, R4, 0x4 ;  /* 0x000000040a0a7211 */ /* 0x000fc400078220ff */
[----:B------:R-:W-:Y:S01]  /*2650*/  ISETP.GT.AND P0, PT, R2, 0x8, P0 ;  /* 0x000000080200780c */ /* 0x000fe20000704270 */
[----:B0-----:R-:W-:-:S04]  /*2660*/  IMAD.WIDE.U32 R20, R19, R20, R12 ;  /* 0x0000001413147225 */ /* 0x001fc800078e000c */
[----:B------:R-:W-:Y:S01]  /*2670*/  IMAD.X R11, R11, 0x1, R5, P1 ;  /* 0x000000010b0b7824 */ /* 0x000fe200008e0605 */
[----:B------:R-:W-:Y:S01]  /*2680*/  LEA R8, P3, R20, R8, 0x1 ;  /* 0x0000000814087211 */ /* 0x000fe200078608ff */
[----:B------:R-:W-:-:S05]  /*2690*/  IMAD.IADD R12, R167, 0x1, R21 ;  /* 0x00000001a70c7824 */ /* 0x000fca00078e0215 */
[----:B------:R-:W-:Y:S01]  /*26a0*/  LEA.HI.X R9, R20, R9, R12, 0x1, P3 ;  /* 0x0000000914097211 */ /* 0x000fe200018f0c0c */
[----:B--2---:R-:W-:-:S05]  /*26b0*/  HADD2.F32 R3, -RZ, R18.H0_H0 ;  /* 0x20000012ff037230 */ /* 0x004fca0000004100 */
[----:B------:R-:W-:-:S04]  /*26c0*/  FMUL R3, R3, R22 ;  /* 0x0000001603037220 */ /* 0x000fc80000400000 */
[----:B------:R-:W-:-:S05]  /*26d0*/  FFMA R3, R26, R23, R3 ;  /* 0x000000171a037223 */ /* 0x000fca0000000003 */
[----:B------:R-:W-:-:S05]  /*26e0*/  F2FP.F16.F32.PACK_AB R3, RZ, R3 ;  /* 0x00000003ff03723e */ /* 0x000fca00000000ff */
[----:B------:R0:W-:Y:S01]  /*26f0*/  @P2 STG.E.U16 desc[UR50][R10.64], R3 ;  /* 0x000000030a002986 */ /* 0x0001e2000c101532 */
[----:B------:R-:W-:Y:S05]  /*2700*/  @!P0 BRA `(.L_x_36) ;  /* 0x0000000000048947 */ /* 0x000fea0003800000 */
[----:B------:R2:W5:Y:S02]  /*2710*/  LDG.E.LTC128B.U16 R18, desc[UR50][R8.64+0x2] ;  /* 0x0000023208127981 */ /* 0x000564000c1e1520 */
.L_x_36:
[----:B------:R-:W-:Y:S05]  /*2720*/  BSYNC B1 ;  /* 0x0000000000017941 */ /* 0x000fea0003800000 */
.L_x_35:
[----:B0----5:R-:W-:Y:S01]  /*2730*/  HADD2.F32 R3, -RZ, R18.H0_H0 ;  /* 0x20000012ff037230 */ /* 0x021fe20000004100 */
[----:B------:R-:W-:Y:S01]  /*2740*/  ISETP.GT.AND P1, PT, R0, 0x8, PT ;  /* 0x000000080000780c */ /* 0x000fe20003f24270 */
[----:B------:R-:W-:Y:S03]  /*2750*/  BSSY B1, `(.L_x_37) ;  /* 0x0000008000017945 */ /* 0x000fe60003800000 */
[----:B------:R-:W-:Y:S01]  /*2760*/  FMUL R12, R3, R22 ;  /* 0x00000016030c7220 */ /* 0x000fe20000400000 */
[----:B------:R-:W-:-:S03]  /*2770*/  ISETP.GT.AND P2, PT, R2, RZ, P1 ;  /* 0x000000ff0200720c */ /* 0x000fc60000f44270 */
[----:B------:R-:W-:-:S05]  /*2780*/  FFMA R12, R27, R23, R12 ;  /* 0x000000171b0c7223 */ /* 0x000fca000000000c */
[----:B------:R-:W-:-:S05]  /*2790*/  F2FP.F16.F32.PACK_AB R12, RZ, R12 ;  /* 0x0000000cff0c723e */ /* 0x000fca00000000ff */
[----:B------:R0:W-:Y:S01]  /*27a0*/  @P0 STG.E.U16 desc[UR50][R10.64+0x2], R12 ;  /* 0x0000020c0a000986 */ /* 0x0001e2000c101532 */
[----:B------:R-:W-:Y:S05]  /*27b0*/  @!P2 BRA `(.L_x_38) ;  /* 0x000000000004a947 */ /* 0x000fea0003800000 */
[----:B------:R3:W5:Y:S02]  /*27c0*/  LDG.E.LTC128B.U16 R18, desc[UR50][R6.64+0x10] ;  /* 0x0000103206127981 */ /* 0x000764000c1e1520 */
.L_x_38:
[----:B------:R-:W-:Y:S05]  /*27d0*/  BSYNC B1 ;  /* 0x0000000000017941 */ /* 0x000fea0003800000 */
.L_x_37:
[----:B-----5:R-:W-:Y:S01]  /*27e0*/  HADD2.F32 R3, -RZ, R18.H0_H0 ;  /* 0x20000012ff037230 */ /* 0x020fe20000004100 */
        /* <DEDUP_REMOVED lines=9> */
.L_x_40:
[----:B------:R-:W-:Y:S05]  /*2880*/  BSYNC B1 ;  /* 0x0000000000017941 */ /* 0x000fea0003800000 */
.L_x_39:
[----:B----45:R-:W-:Y:S01]  /*2890*/  HADD2.F32 R3, -RZ, R18.H0_H0 ;  /* 0x20000012ff037230 */ /* 0x030fe20000004100 */
[----:B------:R-:W-:Y:S01]  /*28a0*/  ISETP.GT.AND P1, PT, R2, 0x8, P1 ;  /* 0x000000080200780c */ /* 0x000fe20000f24270 */
[----:B------:R-:W-:Y:S03]  /*28b0*/  BSSY B1, `(.L_x_41) ;  /* 0x0000007000017945 */ /* 0x000fe60003800000 */
[----:B0-----:R-:W-:-:S04]  /*28c0*/  FMUL R12, R3, R22 ;  /* 0x00000016030c7220 */ /* 0x001fc80000400000 */
[----:B------:R-:W-:-:S05]  /*28d0*/  FFMA R12, R29, R23, R12 ;  /* 0x000000171d0c7223 */ /* 0x000fca000000000c */
[----:B------:R-:W-:-:S05]  /*28e0*/  F2FP.F16.F32.PACK_AB R12, RZ, R12 ;  /* 0x0000000cff0c723e */ /* 0x000fca00000000ff */
[----:B------:R0:W-:Y:S01]  /*28f0*/  @P3 STG.E.U16 desc[UR50][R4.64+0x12], R12 ;  /* 0x0000120c04003986 */ /* 0x0001e2000c101532 */
[----:B------:R-:W-:Y:S05]  /*2900*/  @!P1 BRA `(.L_x_42) ;  /* 0x0000000000049947 */ /* 0x000fea0003800000 */
[----:B------:R4:W5:Y:S02]  /*2910*/  LDG.E.LTC128B.U16 R18, desc[UR50][R8.64+0x10] ;  /* 0x0000103208127981 */ /* 0x000964000c1e1520 */
.L_x_42:
[----:B------:R-:W-:Y:S05]  /*2920*/  BSYNC B1 ;  /* 0x0000000000017941 */ /* 0x000fea0003800000 */
.L_x_41:
[----:B-----5:R-:W-:Y:S01]  /*2930*/  HADD2.F32 R3, -RZ, R18.H0_H0 ;  /* 0x20000012ff037230 */ /* 0x020fe20000004100 */
[----:B------:R-:W-:Y:S01]  /*2940*/  ISETP.GT.AND P0, PT, R2, 0x8, P0 ;  /* 0x000000080200780c */ /* 0x000fe20000704270 */
[----:B------:R-:W-:Y:S03]  /*2950*/  BSSY B1, `(.L_x_43) ;  /* 0x0000007000017945 */ /* 0x000fe60003800000 */
[----:B------:R-:W-:-:S04]  /*2960*/  FMUL R3, R3, R22 ;  /* 0x0000001603037220 */ /* 0x000fc80000400000 */
[----:B------:R-:W-:-:S05]  /*2970*/  FFMA R3, R30, R23, R3 ;  /* 0x000000171e037223 */ /* 0x000fca0000000003 */
[----:B------:R-:W-:-:S05]  /*2980*/  F2FP.F16.F32.PACK_AB R3, RZ, R3 ;  /* 0x00000003ff03723e */ /* 0x000fca00000000ff */
[----:B------:R0:W-:Y:S01]  /*2990*/  @P1 STG.E.U16 desc[UR50][R10.64+0x10], R3 ;  /* 0x000010030a001986 */ /* 0x0001e2000c101532 */
[----:B------:R-:W-:Y:S05]  /*29a0*/  @!P0 BRA `(.L_x_44) ;  /* 0x0000000000048947 */ /* 0x000fea0003800000 */
[----:B------:R0:W5:Y:S02]  /*29b0*/  LDG.E.LTC128B.U16 R18, desc[UR50][R8.64+0x12] ;  /* 0x0000123208127981 */ /* 0x000164000c1e1520 */
.L_x_44:
[----:B------:R-:W-:Y:S05]  /*29c0*/  BSYNC B1 ;  /* 0x0000000000017941 */ /* 0x000fea0003800000 */
.L_x_43:
        /* <DEDUP_REMOVED lines=10> */
.L_x_46:
[----:B------:R-:W-:Y:S05]  /*2a70*/  BSYNC B1 ;  /* 0x0000000000017941 */ /* 0x000fea0003800000 */
.L_x_45:
        /* <DEDUP_REMOVED lines=10> */
.L_x_48:
[----:B------:R-:W-:Y:S05]  /*2b20*/  BSYNC B1 ;  /* 0x0000000000017941 */ /* 0x000fea0003800000 */
.L_x_47:
[----:B0----5:R-:W-:Y:S01]  /*2b30*/  HADD2.F32 R3, -RZ, R18.H0_H0 ;  /* 0x20000012ff037230 */ /* 0x021fe20000004100 */
        /* <DEDUP_REMOVED lines=8> */
.L_x_50:
[----:B------:R-:W-:Y:S05]  /*2bc0*/  BSYNC B1 ;  /* 0x0000000000017941 */ /* 0x000fea0003800000 */
.L_x_49:
        /* <DEDUP_REMOVED lines=9> */
.L_x_52:
[----:B------:R-:W-:Y:S05]  /*2c60*/  BSYNC B1 ;  /* 0x0000000000017941 */ /* 0x000fea0003800000 */
.L_x_51:
        /* <DEDUP_REMOVED lines=10> */
.L_x_54:
[----:B------:R-:W-:Y:S05]  /*2d10*/  BSYNC B1 ;  /* 0x0000000000017941 */ /* 0x000fea0003800000 */
.L_x_53:
        /* <DEDUP_REMOVED lines=10> */
.L_x_56:
[----:B------:R-:W-:Y:S05]  /*2dc0*/  BSYNC B1 ;  /* 0x0000000000017941 */ /* 0x000fea0003800000 */
.L_x_55:
        /* <DEDUP_REMOVED lines=9> */
.L_x_58:
[----:B------:R-:W-:Y:S05]  /*2e60*/  BSYNC B1 ;  /* 0x0000000000017941 */ /* 0x000fea0003800000 */
.L_x_57:
        /* <DEDUP_REMOVED lines=9> */
.L_x_60:
[----:B------:R-:W-:Y:S05]  /*2f00*/  BSYNC B1 ;  /* 0x0000000000017941 */ /* 0x000fea0003800000 */
.L_x_59:
        /* <DEDUP_REMOVED lines=10> */
.L_x_62:
[----:B------:R-:W-:Y:S05]  /*2fb0*/  BSYNC B1 ;  /* 0x0000000000017941 */ /* 0x000fea0003800000 */
.L_x_61:
        /* <DEDUP_REMOVED lines=10> */
.L_x_64:
[----:B------:R-:W-:Y:S05]  /*3060*/  BSYNC B1 ;  /* 0x0000000000017941 */ /* 0x000fea0003800000 */
.L_x_63:
        /* <DEDUP_REMOVED lines=9> */
.L_x_66:
[----:B------:R-:W-:Y:S05]  /*3100*/  BSYNC B1 ;  /* 0x0000000000017941 */ /* 0x000fea0003800000 */
.L_x_65:
        /* <DEDUP_REMOVED lines=9> */
.L_x_68:
[----:B------:R-:W-:Y:S05]  /*31a0*/  BSYNC B1 ;  /* 0x0000000000017941 */ /* 0x000fea0003800000 */
.L_x_67:
        /* <DEDUP_REMOVED lines=10> */
.L_x_70:
[----:B------:R-:W-:Y:S05]  /*3250*/  BSYNC B1 ;  /* 0x0000000000017941 */ /* 0x000fea0003800000 */
.L_x_69:
        /* <DEDUP_REMOVED lines=10> */
.L_x_72:
[----:B------:R-:W-:Y:S05]  /*3300*/  BSYNC B1 ;  /* 0x0000000000017941 */ /* 0x000fea0003800000 */
.L_x_71:
        /* <DEDUP_REMOVED lines=9> */
.L_x_74:
[----:B------:R-:W-:Y:S05]  /*33a0*/  BSYNC B1 ;  /* 0x0000000000017941 */ /* 0x000fea0003800000 */
.L_x_73:
        /* <DEDUP_REMOVED lines=9> */
.L_x_76:
[----:B------:R-:W-:Y:S05]  /*3440*/  BSYNC B1 ;  /* 0x0000000000017941 */ /* 0x000fea0003800000 */
.L_x_75:
        /* <DEDUP_REMOVED lines=10> */
.L_x_78:
[----:B------:R-:W-:Y:S05]  /*34f0*/  BSYNC B1 ;  /* 0x0000000000017941 */ /* 0x000fea0003800000 */
.L_x_77:
        /* <DEDUP_REMOVED lines=10> */
.L_x_80:
[----:B------:R-:W-:Y:S05]  /*35a0*/  BSYNC B1 ;  /* 0x0000000000017941 */ /* 0x000fea0003800000 */
.L_x_79:
        /* <DEDUP_REMOVED lines=9> */
.L_x_82:
[----:B------:R-:W-:Y:S05]  /*3640*/  BSYNC B1 ;  /* 0x0000000000017941 */ /* 0x000fea0003800000 */
.L_x_81:
        /* <DEDUP_REMOVED lines=9> */
.L_x_84:
[----:B------:R-:W-:Y:S05]  /*36e0*/  BSYNC B1 ;  /* 0x0000000000017941 */ /* 0x000fea0003800000 */
.L_x_83:
        /* <DEDUP_REMOVED lines=10> */
.L_x_86:
[----:B------:R-:W-:Y:S05]  /*3790*/  BSYNC B1 ;  /* 0x0000000000017941 */ /* 0x000fea0003800000 */
.L_x_85:
        /* <DEDUP_REMOVED lines=10> */
.L_x_88:
[----:B------:R-:W-:Y:S05]  /*3840*/  BSYNC B1 ;  /* 0x0000000000017941 */ /* 0x000fea0003800000 */
.L_x_87:
        /* <DEDUP_REMOVED lines=9> */
.L_x_90:
[----:B------:R-:W-:Y:S05]  /*38e0*/  BSYNC B1 ;  /* 0x0000000000017941 */ /* 0x000fea0003800000 */
.L_x_89:
        /* <DEDUP_REMOVED lines=9> */
.L_x_92:
[----:B------:R-:W-:Y:S05]  /*3980*/  BSYNC B1 ;  /* 0x0000000000017941 */ /* 0x000fea0003800000 */
.L_x_91:
        /* <DEDUP_REMOVED lines=10> */
.L_x_94:
[----:B------:R-:W-:Y:S05]  /*3a30*/  BSYNC B1 ;  /* 0x0000000000017941 */ /* 0x000fea0003800000 */
.L_x_93:
        /* <DEDUP_REMOVED lines=10> */
.L_x_96:
[----:B------:R-:W-:Y:S05]  /*3ae0*/  BSYNC B1 ;  /* 0x0000000000017941 */ /* 0x000fea0003800000 */
.L_x_95:
        /* <DEDUP_REMOVED lines=9> */
.L_x_98:
[----:B------:R-:W-:Y:S05]  /*3b80*/  BSYNC B1 ;  /* 0x0000000000017941 */ /* 0x000fea0003800000 */
.L_x_97:
        /* <DEDUP_REMOVED lines=9> */
.L_x_100:
[----:B------:R-:W-:Y:S05]  /*3c20*/  BSYNC B1 ;  /* 0x0000000000017941 */ /* 0x000fea0003800000 */
.L_x_99:
        /* <DEDUP_REMOVED lines=10> */
.L_x_102:
[----:B------:R-:W-:Y:S05]  /*3cd0*/  BSYNC B1 ;  /* 0x0000000000017941 */ /* 0x000fea0003800000 */
.L_x_101:
        /* <DEDUP_REMOVED lines=10> */
.L_x_104:
[----:B------:R-:W-:Y:S05]  /*3d80*/  BSYNC B1 ;  /* 0x0000000000017941 */ /* 0x000fea0003800000 */
.L_x_103:
        /* <DEDUP_REMOVED lines=9> */
.L_x_106:
[----:B------:R-:W-:Y:S05]  /*3e20*/  BSYNC B1 ;  /* 0x0000000000017941 */ /* 0x000fea0003800000 */
.L_x_105:
        /* <DEDUP_REMOVED lines=9> */
.L_x_108:
[----:B------:R-:W-:Y:S05]  /*3ec0*/  BSYNC B1 ;  /* 0x0000000000017941 */ /* 0x000fea0003800000 */
.L_x_107:
        /* <DEDUP_REMOVED lines=10> */
.L_x_110:
[----:B------:R-:W-:Y:S05]  /*3f70*/  BSYNC B1 ;  /* 0x0000000000017941 */ /* 0x000fea0003800000 */
.L_x_109:
        /* <DEDUP_REMOVED lines=10> */
.L_x_112:
[----:B------:R-:W-:Y:S05]  /*4020*/  BSYNC B1 ;  /* 0x0000000000017941 */ /* 0x000fea0003800000 */
.L_x_111:
        /* <DEDUP_REMOVED lines=9> */
.L_x_114:
[----:B------:R-:W-:Y:S05]  /*40c0*/  BSYNC B1 ;  /* 0x0000000000017941 */ /* 0x000fea0003800000 */
.L_x_113:
        /* <DEDUP_REMOVED lines=9> */
.L_x_116:
[----:B------:R-:W-:Y:S05]  /*4160*/  BSYNC B1 ;  /* 0x0000000000017941 */ /* 0x000fea0003800000 */
.L_x_115:
        /* <DEDUP_REMOVED lines=10> */
.L_x_118:
[----:B------:R-:W-:Y:S05]  /*4210*/  BSYNC B1 ;  /* 0x0000000000017941 */ /* 0x000fea0003800000 */
.L_x_117:
        /* <DEDUP_REMOVED lines=10> */
.L_x_120:
[----:B------:R-:W-:Y:S05]  /*42c0*/  BSYNC B1 ;  /* 0x0000000000017941 */ /* 0x000fea0003800000 */
.L_x_119:
        /* <DEDUP_REMOVED lines=9> */
.L_x_122:
[----:B------:R-:W-:Y:S05]  /*4360*/  BSYNC B1 ;  /* 0x0000000000017941 */ /* 0x000fea0003800000 */
.L_x_121:
        /* <DEDUP_REMOVED lines=9> */
.L_x_124:
[----:B------:R-:W-:Y:S05]  /*4400*/  BSYNC B1 ;  /* 0x0000000000017941 */ /* 0x000fea0003800000 */
.L_x_123:
        /* <DEDUP_REMOVED lines=10> */
.L_x_126:
[----:B------:R-:W-:Y:S05]  /*44b0*/  BSYNC B1 ;  /* 0x0000000000017941 */ /* 0x000fea0003800000 */
.L_x_125:
        /* <DEDUP_REMOVED lines=10> */
.L_x_128:
[----:B------:R-:W-:Y:S05]  /*4560*/  BSYNC B1 ;  /* 0x0000000000017941 */ /* 0x000fea0003800000 */
.L_x_127:
        /* <DEDUP_REMOVED lines=9> */
.L_x_130:
[----:B------:R-:W-:Y:S05]  /*4600*/  BSYNC B1 ;  /* 0x0000000000017941 */ /* 0x000fea0003800000 */
.L_x_129:
        /* <DEDUP_REMOVED lines=9> */
.L_x_132:
[----:B------:R-:W-:Y:S05]  /*46a0*/  BSYNC B1 ;  /* 0x0000000000017941 */ /* 0x000fea0003800000 */
.L_x_131:
        /* <DEDUP_REMOVED lines=10> */
.L_x_134:
[----:B------:R-:W-:Y:S05]  /*4750*/  BSYNC B1 ;  /* 0x0000000000017941 */ /* 0x000fea0003800000 */
.L_x_133:
        /* <DEDUP_REMOVED lines=10> */
.L_x_136:
[----:B------:R-:W-:Y:S05]  /*4800*/  BSYNC B1 ;  /* 0x0000000000017941 */ /* 0x000fea0003800000 */
.L_x_135:
        /* <DEDUP_REMOVED lines=9> */
.L_x_138:
[----:B------:R-:W-:Y:S05]  /*48a0*/  BSYNC B1 ;  /* 0x0000000000017941 */ /* 0x000fea0003800000 */
.L_x_137:
        /* <DEDUP_REMOVED lines=9> */
.L_x_140:
[----:B------:R-:W-:Y:S05]  /*4940*/  BSYNC B1 ;  /* 0x0000000000017941 */ /* 0x000fea0003800000 */
.L_x_139:
        /* <DEDUP_REMOVED lines=10> */
.L_x_142:
[----:B------:R-:W-:Y:S05]  /*49f0*/  BSYNC B1 ;  /* 0x0000000000017941 */ /* 0x000fea0003800000 */
.L_x_141:
        /* <DEDUP_REMOVED lines=10> */
.L_x_144:
[----:B------:R-:W-:Y:S05]  /*4aa0*/  BSYNC B1 ;  /* 0x0000000000017941 */ /* 0x000fea0003800000 */
.L_x_143:
        /* <DEDUP_REMOVED lines=9> */
.L_x_146:
[----:B------:R-:W-:Y:S05]  /*4b40*/  BSYNC B1 ;  /* 0x0000000000017941 */ /* 0x000fea0003800000 */
.L_x_145:
        /* <DEDUP_REMOVED lines=9> */
.L_x_148:
[----:B------:R-:W-:Y:S05]  /*4be0*/  BSYNC B1 ;  /* 0x0000000000017941 */ /* 0x000fea0003800000 */
.L_x_147:
        /* <DEDUP_REMOVED lines=10> */
.L_x_150:
[----:B------:R-:W-:Y:S05]  /*4c90*/  BSYNC B1 ;  /* 0x0000000000017941 */ /* 0x000fea0003800000 */
.L_x_149:
        /* <DEDUP_REMOVED lines=10> */
.L_x_152:
[----:B------:R-:W-:Y:S05]  /*4d40*/  BSYNC B1 ;  /* 0x0000000000017941 */ /* 0x000fea0003800000 */
.L_x_151:
        /* <DEDUP_REMOVED lines=9> */
.L_x_154:
[----:B------:R-:W-:Y:S05]  /*4de0*/  BSYNC B1 ;  /* 0x0000000000017941 */ /* 0x000fea0003800000 */
.L_x_153:
        /* <DEDUP_REMOVED lines=9> */
.L_x_156:
[----:B------:R-:W-:Y:S05]  /*4e80*/  BSYNC B1 ;  /* 0x0000000000017941 */ /* 0x000fea0003800000 */
.L_x_155:
        /* <DEDUP_REMOVED lines=10> */
.L_x_158:
[----:B------:R-:W-:Y:S05]  /*4f30*/  BSYNC B1 ;  /* 0x0000000000017941 */ /* 0x000fea0003800000 */
.L_x_157:
        /* <DEDUP_REMOVED lines=10> */
.L_x_160:
[----:B------:R-:W-:Y:S05]  /*4fe0*/  BSYNC B1 ;  /* 0x0000000000017941 */ /* 0x000fea0003800000 */
.L_x_159:
        /* <DEDUP_REMOVED lines=9> */
.L_x_162:
[----:B------:R-:W-:Y:S05]  /*5080*/  BSYNC B1 ;  /* 0x0000000000017941 */ /* 0x000fea0003800000 */
.L_x_161:
        /* <DEDUP_REMOVED lines=9> */
.L_x_164:
[----:B------:R-:W-:Y:S05]  /*5120*/  BSYNC B1 ;  /* 0x0000000000017941 */ /* 0x000fea0003800000 */
.L_x_163:
        /* <DEDUP_REMOVED lines=10> */
.L_x_166:
[----:B------:R-:W-:Y:S05]  /*51d0*/  BSYNC B1 ;  /* 0x0000000000017941 */ /* 0x000fea0003800000 */
.L_x_165:
        /* <DEDUP_REMOVED lines=10> */
.L_x_168:
[----:B------:R-:W-:Y:S05]  /*5280*/  BSYNC B1 ;  /* 0x0000000000017941 */ /* 0x000fea0003800000 */
.L_x_167:
        /* <DEDUP_REMOVED lines=9> */
.L_x_170:
[----:B------:R-:W-:Y:S05]  /*5320*/  BSYNC B1 ;  /* 0x0000000000017941 */ /* 0x000fea0003800000 */
.L_x_169:
        /* <DEDUP_REMOVED lines=9> */
.L_x_172:
[----:B------:R-:W-:Y:S05]  /*53c0*/  BSYNC B1 ;  /* 0x0000000000017941 */ /* 0x000fea0003800000 */
.L_x_171:
        /* <DEDUP_REMOVED lines=10> */
.L_x_174:
[----:B------:R-:W-:Y:S05]  /*5470*/  BSYNC B1 ;  /* 0x0000000000017941 */ /* 0x000fea0003800000 */
.L_x_173:
        /* <DEDUP_REMOVED lines=10> */
.L_x_176:
[----:B------:R-:W-:Y:S05]  /*5520*/  BSYNC B1 ;  /* 0x0000000000017941 */ /* 0x000fea0003800000 */
.L_x_175:
        /* <DEDUP_REMOVED lines=9> */
.L_x_178:
[----:B------:R-:W-:Y:S05]  /*55c0*/  BSYNC B1 ;  /* 0x0000000000017941 */ /* 0x000fea0003800000 */
.L_x_177:
        /* <DEDUP_REMOVED lines=9> */
.L_x_180:
[----:B------:R-:W-:Y:S05]  /*5660*/  BSYNC B1 ;  /* 0x0000000000017941 */ /* 0x000fea0003800000 */
.L_x_179:
        /* <DEDUP_REMOVED lines=10> */
.L_x_182:
[----:B------:R-:W-:Y:S05]  /*5710*/  BSYNC B1 ;  /* 0x0000000000017941 */ /* 0x000fea0003800000 */
.L_x_181:
        /* <DEDUP_REMOVED lines=10> */
.L_x_184:
[----:B------:R-:W-:Y:S05]  /*57c0*/  BSYNC B1 ;  /* 0x0000000000017941 */ /* 0x000fea0003800000 */
.L_x_183:
        /* <DEDUP_REMOVED lines=9> */
.L_x_186:
[----:B------:R-:W-:Y:S05]  /*5860*/  BSYNC B1 ;  /* 0x0000000000017941 */ /* 0x000fea0003800000 */
.L_x_185:
        /* <DEDUP_REMOVED lines=9> */
.L_x_188:
[----:B------:R-:W-:Y:S05]  /*5900*/  BSYNC B1 ;  /* 0x0000000000017941 */ /* 0x000fea0003800000 */
.L_x_187:
        /* <DEDUP_REMOVED lines=10> */
.L_x_190:
[----:B------:R-:W-:Y:S05]  /*59b0*/  BSYNC B1 ;  /* 0x0000000000017941 */ /* 0x000fea0003800000 */
.L_x_189:
        /* <DEDUP_REMOVED lines=10> */
.L_x_192:
[----:B------:R-:W-:Y:S05]  /*5a60*/  BSYNC B1 ;  /* 0x0000000000017941 */ /* 0x000fea0003800000 */
.L_x_191:
        /* <DEDUP_REMOVED lines=9> */
.L_x_194:
[----:B------:R-:W-:Y:S05]  /*5b00*/  BSYNC B1 ;  /* 0x0000000000017941 */ /* 0x000fea0003800000 */
.L_x_193:
        /* <DEDUP_REMOVED lines=9> */
.L_x_196:
[----:B------:R-:W-:Y:S05]  /*5ba0*/  BSYNC B1 ;  /* 0x0000000000017941 */ /* 0x000fea0003800000 */
.L_x_195:
        /* <DEDUP_REMOVED lines=10> */
.L_x_198:
[----:B------:R-:W-:Y:S05]  /*5c50*/  BSYNC B1 ;  /* 0x0000000000017941 */ /* 0x000fea0003800000 */
.L_x_197:
        /* <DEDUP_REMOVED lines=10> */
.L_x_200:
[----:B------:R-:W-:Y:S05]  /*5d00*/  BSYNC B1 ;  /* 0x0000000000017941 */ /* 0x000fea0003800000 */
.L_x_199:
        /* <DEDUP_REMOVED lines=9> */
.L_x_202:
[----:B------:R-:W-:Y:S05]  /*5da0*/  BSYNC B1 ;  /* 0x0000000000017941 */ /* 0x000fea0003800000 */
.L_x_201:
        /* <DEDUP_REMOVED lines=9> */
.L_x_204:
[----:B------:R-:W-:Y:S05]  /*5e40*/  BSYNC B1 ;  /* 0x0000000000017941 */ /* 0x000fea0003800000 */
.L_x_203:
        /* <DEDUP_REMOVED lines=10> */
.L_x_206:
[----:B------:R-:W-:Y:S05]  /*5ef0*/  BSYNC B1 ;  /* 0x0000000000017941 */ /* 0x000fea0003800000 */
.L_x_205:
        /* <DEDUP_REMOVED lines=10> */
.L_x_208:
[----:B------:R-:W-:Y:S05]  /*5fa0*/  BSYNC B1 ;  /* 0x0000000000017941 */ /* 0x000fea0003800000 */
.L_x_207:
        /* <DEDUP_REMOVED lines=9> */
.L_x_210:
[----:B------:R-:W-:Y:S05]  /*6040*/  BSYNC B1 ;  /* 0x0000000000017941 */ /* 0x000fea0003800000 */
.L_x_209:
        /* <DEDUP_REMOVED lines=9> */
.L_x_212:
[----:B------:R-:W-:Y:S05]  /*60e0*/  BSYNC B1 ;  /* 0x0000000000017941 */ /* 0x000fea0003800000 */
.L_x_211:
        /* <DEDUP_REMOVED lines=10> */
.L_x_214:
[----:B------:R-:W-:Y:S05]  /*6190*/  BSYNC B1 ;  /* 0x0000000000017941 */ /* 0x000fea0003800000 */
.L_x_213:
        /* <DEDUP_REMOVED lines=10> */
.L_x_216:
[----:B------:R-:W-:Y:S05]  /*6240*/  BSYNC B1 ;  /* 0x0000000000017941 */ /* 0x000fea0003800000 */
.L_x_215:
        /* <DEDUP_REMOVED lines=9> */
.L_x_218:
[----:B------:R-:W-:Y:S05]  /*62e0*/  BSYNC B1 ;  /* 0x0000000000017941 */ /* 0x000fea0003800000 */
.L_x_217:
        /* <DEDUP_REMOVED lines=9> */
.L_x_220:
[----:B------:R-:W-:Y:S05]  /*6380*/  BSYNC B1 ;  /* 0x0000000000017941 */ /* 0x000fea0003800000 */
.L_x_219:
        /* <DEDUP_REMOVED lines=10> */
.L_x_222:
[----:B------:R-:W-:Y:S05]  /*6430*/  BSYNC B1 ;  /* 0x0000000000017941 */ /* 0x000fea0003800000 */
.L_x_221:
        /* <DEDUP_REMOVED lines=10> */
.L_x_224:
[----:B------:R-:W-:Y:S05]  /*64e0*/  BSYNC B1 ;  /* 0x0000000000017941 */ /* 0x000fea0003800000 */
.L_x_223:
        /* <DEDUP_REMOVED lines=9> */
.L_x_226:
[----:B------:R-:W-:Y:S05]  /*6580*/  BSYNC B1 ;  /* 0x0000000000017941 */ /* 0x000fea0003800000 */
.L_x_225:
        /* <DEDUP_REMOVED lines=9> */
.L_x_228:
[----:B------:R-:W-:Y:S05]  /*6620*/  BSYNC B1 ;  /* 0x0000000000017941 */ /* 0x000fea0003800000 */
.L_x_227:
        /* <DEDUP_REMOVED lines=10> */
.L_x_230:
[----:B------:R-:W-:Y:S05]  /*66d0*/  BSYNC B1 ;  /* 0x0000000000017941 */ /* 0x000fea0003800000 */
.L_x_229:
        /* <DEDUP_REMOVED lines=10> */
.L_x_232:
[----:B------:R-:W-:Y:S05]  /*6780*/  BSYNC B1 ;  /* 0x0000000000017941 */ /* 0x000fea0003800000 */
.L_x_231:
        /* <DEDUP_REMOVED lines=9> */
.L_x_234:
[----:B------:R-:W-:Y:S05]  /*6820*/  BSYNC B1 ;  /* 0x0000000000017941 */ /* 0x000fea0003800000 */
.L_x_233:
        /* <DEDUP_REMOVED lines=9> */
.L_x_236:
[----:B------:R-:W-:Y:S05]  /*68c0*/  BSYNC B1 ;  /* 0x0000000000017941 */ /* 0x000fea0003800000 */
.L_x_235:
        /* <DEDUP_REMOVED lines=10> */
.L_x_238:
[----:B------:R-:W-:Y:S05]  /*6970*/  BSYNC B1 ;  /* 0x0000000000017941 */ /* 0x000fea0003800000 */
.L_x_237:
        /* <DEDUP_REMOVED lines=10> */
.L_x_240:
[----:B------:R-:W-:Y:S05]  /*6a20*/  BSYNC B1 ;  /* 0x0000000000017941 */ /* 0x000fea0003800000 */
.L_x_239:
        /* <DEDUP_REMOVED lines=9> */
.L_x_242:
[----:B------:R-:W-:Y:S05]  /*6ac0*/  BSYNC B1 ;  /* 0x0000000000017941 */ /* 0x000fea0003800000 */
.L_x_241:
        /* <DEDUP_REMOVED lines=9> */
.L_x_244:
[----:B------:R-:W-:Y:S05]  /*6b60*/  BSYNC B1 ;  /* 0x0000000000017941 */ /* 0x000fea0003800000 */
.L_x_243:
        /* <DEDUP_REMOVED lines=10> */
.L_x_246:
[----:B------:R-:W-:Y:S05]  /*6c10*/  BSYNC B1 ;  /* 0x0000000000017941 */ /* 0x000fea0003800000 */
.L_x_245:
        /* <DEDUP_REMOVED lines=10> */
.L_x_248:
[----:B------:R-:W-:Y:S05]  /*6cc0*/  BSYNC B1 ;  /* 0x0000000000017941 */ /* 0x000fea0003800000 */
.L_x_247:
        /* <DEDUP_REMOVED lines=9> */
.L_x_250:
[----:B------:R-:W-:Y:S05]  /*6d60*/  BSYNC B1 ;  /* 0x0000000000017941 */ /* 0x000fea0003800000 */
.L_x_249:
        /* <DEDUP_REMOVED lines=9> */
.L_x_252:
[----:B------:R-:W-:Y:S05]  /*6e00*/  BSYNC B1 ;  /* 0x0000000000017941 */ /* 0x000fea0003800000 */
.L_x_251:
        /* <DEDUP_REMOVED lines=10> */
.L_x_254:
[----:B------:R-:W-:Y:S05]  /*6eb0*/  BSYNC B1 ;  /* 0x0000000000017941 */ /* 0x000fea0003800000 */
.L_x_253:
        /* <DEDUP_REMOVED lines=10> */
.L_x_256:
[----:B------:R-:W-:Y:S05]  /*6f60*/  BSYNC B1 ;  /* 0x0000000000017941 */ /* 0x000fea0003800000 */
.L_x_255:
        /* <DEDUP_REMOVED lines=9> */
.L_x_258:
[----:B------:R-:W-:Y:S05]  /*7000*/  BSYNC B1 ;  /* 0x0000000000017941 */ /* 0x000fea0003800000 */
.L_x_257:
        /* <DEDUP_REMOVED lines=9> */
.L_x_260:
[----:B------:R-:W-:Y:S05]  /*70a0*/  BSYNC B1 ;  /* 0x0000000000017941 */ /* 0x000fea0003800000 */
.L_x_259:
        /* <DEDUP_REMOVED lines=10> */
.L_x_262:
[----:B------:R-:W-:Y:S05]  /*7150*/  BSYNC B1 ;  /* 0x0000000000017941 */ /* 0x000fea0003800000 */
.L_x_261:
        /* <DEDUP_REMOVED lines=10> */
.L_x_264:
[----:B------:R-:W-:Y:S05]  /*7200*/  BSYNC B1 ;  /* 0x0000000000017941 */ /* 0x000fea0003800000 */
.L_x_263:
        /* <DEDUP_REMOVED lines=9> */
.L_x_266:
[----:B------:R-:W-:Y:S05]  /*72a0*/  BSYNC B1 ;  /* 0x0000000000017941 */ /* 0x000fea0003800000 */
.L_x_265:
        /* <DEDUP_REMOVED lines=9> */
.L_x_268:
[----:B------:R-:W-:Y:S05]  /*7340*/  BSYNC B1 ;  /* 0x0000000000017941 */ /* 0x000fea0003800000 */
.L_x_267:
        /* <DEDUP_REMOVED lines=10> */
.L_x_270:
[----:B------:R-:W-:Y:S05]  /*73f0*/  BSYNC B1 ;  /* 0x0000000000017941 */ /* 0x000fea0003800000 */
.L_x_269:
        /* <DEDUP_REMOVED lines=10> */
.L_x_272:
[----:B------:R-:W-:Y:S05]  /*74a0*/  BSYNC B1 ;  /* 0x0000000000017941 */ /* 0x000fea0003800000 */
.L_x_271:
        /* <DEDUP_REMOVED lines=9> */
.L_x_274:
[----:B------:R-:W-:Y:S05]  /*7540*/  BSYNC B1 ;  /* 0x0000000000017941 */ /* 0x000fea0003800000 */
.L_x_273:
        /* <DEDUP_REMOVED lines=9> */
.L_x_276:
[----:B------:R-:W-:Y:S05]  /*75e0*/  BSYNC B1 ;  /* 0x0000000000017941 */ /* 0x000fea0003800000 */
.L_x_275:
        /* <DEDUP_REMOVED lines=10> */
.L_x_278:
[----:B------:R-:W-:Y:S05]  /*7690*/  BSYNC B1 ;  /* 0x0000000000017941 */ /* 0x000fea0003800000 */
.L_x_277:
        /* <DEDUP_REMOVED lines=10> */
.L_x_280:
[----:B------:R-:W-:Y:S05]  /*7740*/  BSYNC B1 ;  /* 0x0000000000017941 */ /* 0x000fea0003800000 */
.L_x_279:
        /* <DEDUP_REMOVED lines=9> */
.L_x_282:
[----:B------:R-:W-:Y:S05]  /*77e0*/  BSYNC B1 ;  /* 0x0000000000017941 */ /* 0x000fea0003800000 */
.L_x_281:
[----:B-----5:R-:W-:Y:S01]  /*77f0*/  HADD2.F32 R3, -RZ, R18.H0_H0 ;  /* 0x20000012ff037230 */ /* 0x020fe20000004100 */
[----:B------:R-:W-:Y:S01]  /*7800*/  ISETP.GT.AND P0, PT, R2, 0x8, P0 ;  /* 0x000000080200780c */ /* 0x000fe20000704270 */
[----:B0-----:R-:W-:Y:S01]  /*7810*/  @P1 IMAD.MOV.U32 R4, RZ, RZ, R10 ;  /* 0x000000ffff041224 */ /* 0x001fe200078e000a */
[----:B------:R-:W-:Y:S01]  /*7820*/  BSSY B1, `(.L_x_283) ;  /* 0x0000008000017945 */ /* 0x000fe20003800000 */
[----:B------:R-:W-:Y:S02]  /*7830*/  @P1 IMAD.MOV.U32 R5, RZ, RZ, R11 ;  /* 0x000000ffff051224 */ /* 0x000fe400078e000b */
[----:B------:R-:W-:-:S04]  /*7840*/  FMUL R3, R3, R22 ;  /* 0x0000001603037220 */ /* 0x000fc80000400000 */
[----:B------:R-:W-:-:S05]  /*7850*/  FFMA R3, R150, R23, R3 ;  /* 0x0000001796037223 */ /* 0x000fca0000000003 */
[----:B------:R-:W-:-:S05]  /*7860*/  F2FP.F16.F32.PACK_AB R3, RZ, R3 ;  /* 0x00000003ff03723e */ /* 0x000fca00000000ff */
[----:B------:R0:W-:Y:S01]  /*7870*/  @P1 STG.E.U16 desc[UR50][R4.64+0x1f0], R3 ;  /* 0x0001f00304001986 */ /* 0x0001e2000c101532 */
[----:B------:R-:W-:Y:S05]  /*7880*/  @!P0 BRA `(.L_x_284) ;  /* 0x0000000000048947 */ /* 0x000fea0003800000 */
[----:B------:R0:W5:Y:S02]  /*7890*/  LDG.E.LTC128B.U16 R18, desc[UR50][R8.64+0x1f2] ;  /* 0x0001f23208127981 */ /* 0x000164000c1e1520 */
.L_x_284:
[----:B------:R-:W-:Y:S05]  /*78a0*/  BSYNC B1 ;  /* 0x0000000000017941 */ /* 0x000fea0003800000 */
.L_x_283:
[----:B------:R-:W-:Y:S05]  /*78b0*/  @!P0 BRA `(.L_x_285) ;  /* 0x0000002400508947 */ /* 0x000fea0003800000 */
[----:B0----5:R-:W-:-:S05]  /*78c0*/  HADD2.F32 R3, -RZ, R18.H0_H0 ;  /* 0x20000012ff037230 */ /* 0x021fca0000004100 */
[----:B------:R-:W-:-:S04]  /*78d0*/  FMUL R0, R3, R22 ;  /* 0x0000001603007220 */ /* 0x000fc80000400000 */
[----:B------:R-:W-:-:S05]  /*78e0*/  FFMA R0, R151, R23, R0 ;  /* 0x0000001797007223 */ /* 0x000fca0000000000 */
[----:B------:R-:W-:-:S05]  /*78f0*/  F2FP.F16.F32.PACK_AB R0, RZ, R0 ;  /* 0x00000000ff00723e */ /* 0x000fca00000000ff */
[----:B------:R0:W-:Y:S01]  /*7900*/  STG.E.U16 desc[UR50][R10.64+0x1f2], R0 ;  /* 0x0001f2000a007986 */ /* 0x0001e2000c101532 */
[----:B------:R-:W-:Y:S05]  /*7910*/  BRA `(.L_x_285) ;  /* 0x0000002400387947 */ /* 0x000fea0003800000 */
.L_x_32:
[----:B------:R-:W-:Y:S01]  /*7920*/  ISETP.GT.AND P0, PT, R0, 0x1, PT ;  /* 0x000000010000780c */ /* 0x000fe20003f04270 */
[----:B------:R-:W-:Y:S01]  /*7930*/  ULDC.64 UR4, c[0x0][0x5c0] ;  /* 0x0001700000047ab9 */ /* 0x000fe20000000a00 */
[-C--:B------:R-:W-:Y:S01]  /*7940*/  FMUL R24, R24, R23.reuse ;  /* 0x0000001718187220 */ /* 0x080fe20000400000 */
[-C--:B------:R-:W-:Y:S01]  /*7950*/  FMUL R25, R25, R23.reuse ;  /* 0x0000001719197220 */ /* 0x080fe20000400000 */
[----:B------:R-:W-:Y:S01]  /*7960*/  ISETP.GT.AND P3, PT, R2, RZ, P0 ;  /* 0x000000ff0200720c */ /* 0x000fe20000764270 */
[-C--:B------:R-:W-:Y:S01]  /*7970*/  FMUL R26, R26, R23.reuse ;  /* 0x000000171a1a7220 */ /* 0x080fe20000400000 */
[----:B------:R-:W-:Y:S01]  /*7980*/  LEA R4, P4, R168, UR4, 0x1 ;  /* 0x00000004a8047c11 */ /* 0x000fe2000f8808ff */
[-C--:B------:R-:W-:Y:S01]  /*7990*/  FMUL R27, R27, R23.reuse ;  /* 0x000000171b1b7220 */ /* 0x080fe20000400000 */
[----:B------:R-:W-:Y:S01]  /*79a0*/  F2FP.F16.F32.PACK_AB R24, RZ, R24 ;  /* 0x00000018ff18723e */ /* 0x000fe200000000ff */
[-C--:B------:R-:W-:Y:S01]  /*79b0*/  FMUL R28, R28, R23.reuse ;  /* 0x000000171c1c7220 */ /* 0x080fe20000400000 */
[----:B------:R-:W-:Y:S01]  /*79c0*/  LEA.HI.X R5, R168, UR5, R173, 0x1, P4 ;  /* 0x00000005a8057c11 */ /* 0x000fe2000a0f0cad */
[----:B------:R-:W-:Y:S01]  /*79d0*/  FMUL R29, R29, R23 ;  /* 0x000000171d1d7220 */ /* 0x000fe20000400000 */
[----:B------:R-:W-:Y:S01]  /*79e0*/  F2FP.F16.F32.PACK_AB R25, RZ, R25 ;  /* 0x00000019ff19723e */ /* 0x000fe200000000ff */
[-C--:B------:R-:W-:Y:S01]  /*79f0*/  FMUL R30, R30, R23.reuse ;  /* 0x000000171e1e7220 */ /* 0x080fe20000400000 */
[C---:B------:R-:W-:Y:S01]  /*7a00*/  SHF.L.U64.HI R11, R10.reuse, 0x4, R11 ;  /* 0x000000040a0b7819 */ /* 0x040fe2000001020b */
[----:B------:R-:W-:Y:S01]  /*7a10*/  @P1 STG.E.U16 desc[UR50][R4.64], R24 ;  /* 0x0000001804001986 */ /* 0x000fe2000c101532 */
[----:B------:R-:W-:Y:S01]  /*7a20*/  LEA R6, P4, R10, R4, 0x4 ;  /* 0x000000040a067211 */ /* 0x000fe200078820ff */
[-C--:B------:R-:W-:Y:S01]  /*7a30*/  FMUL R31, R31, R23.reuse ;  /* 0x000000171f1f7220 */ /* 0x080fe20000400000 */
[----:B------:R-:W-:Y:S01]  /*7a40*/  ISETP.GT.AND P2, PT, R2, 0x8, P2 ;  /* 0x000000080200780c */ /* 0x000fe20001744270 */
[----:B------:R-:W-:Y:S01]  /*7a50*/  @P3 STG.E.U16 desc[UR50][R4.64+0x2], R25 ;  /* 0x0000021904003986 */ /* 0x000fe2000c101532 */
[----:B------:R-:W-:Y:S01]  /*7a60*/  ISETP.GT.AND P1, PT, R0, 0x8, PT ;  /* 0x000000080000780c */ /* 0x000fe20003f24270 */
[----:B------:R-:W-:Y:S01]  /*7a70*/  IMAD.X R7, R11, 0x1, R5, P4 ;  /* 0x000000010b077824 */ /* 0x000fe200020e0605 */
[----:B------:R-:W-:Y:S01]  /*7a80*/  ISETP.GT.AND P3, PT, R2, 0x8, P0 ;  /* 0x000000080200780c */ /* 0x000fe20000764270 */
[-C--:B------:R-:W-:Y:S01]  /*7a90*/  FMUL R32, R32, R23.reuse ;  /* 0x0000001720207220 */ /* 0x080fe20000400000 */
[----:B------:R-:W-:Y:S01]  /*7aa0*/  ISETP.GT.AND P0, PT, R0, 0x9, PT ;  /* 0x000000090000780c */ /* 0x000fe20003f04270 */
[-C--:B------:R-:W-:Y:S01]  /*7ab0*/  FMUL R33, R33, R23.reuse ;  /* 0x0000001721217220 */ /* 0x080fe20000400000 */
[----:B------:R-:W-:Y:S01]  /*7ac0*/  ISETP.GT.AND P5, PT, R2, RZ, P1 ;  /* 0x000000ff0200720c */ /* 0x000fe20000fa4270 */
[-C--:B------:R-:W-:Y:S01]  /*7ad0*/  FMUL R34, R34, R23.reuse ;  /* 0x0000001722227220 */ /* 0x080fe20000400000 */
[----:B------:R-:W-:Y:S01]  /*7ae0*/  ISETP.GT.AND P4, PT, R2, RZ, P0 ;  /* 0x000000ff0200720c */ /* 0x000fe20000784270 */
[-C--:B------:R-:W-:Y:S01]  /*7af0*/  FMUL R35, R35, R23.reuse ;  /* 0x0000001723237220 */ /* 0x080fe20000400000 */
[----:B------:R-:W-:Y:S01]  /*7b00*/  F2FP.F16.F32.PACK_AB R26, RZ, R26 ;  /* 0x0000001aff1a723e */ /* 0x000fe200000000ff */
[----:B------:R-:W-:Y:S01]  /*7b10*/  FMUL R36, R36, R23 ;  /* 0x0000001724247220 */ /* 0x000fe20000400000 */
[----:B------:R-:W-:Y:S01]  /*7b20*/  F2FP.F16.F32.PACK_AB R27, RZ, R27 ;  /* 0x0000001bff1b723e */ /* 0x000fe200000000ff */
[----:B------:R-:W-:Y:S01]  /*7b30*/  FMUL R37, R37, R23 ;  /* 0x0000001725257220 */ /* 0x000fe20000400000 */
[----:B------:R-:W-:Y:S01]  /*7b40*/  F2FP.F16.F32.PACK_AB R28, RZ, R28 ;  /* 0x0000001cff1c723e */ /* 0x000fe200000000ff */
[----:B------:R-:W-:Y:S01]  /*7b50*/  @P2 STG.E.U16 desc[UR50][R6.64], R26 ;  /* 0x0000001a06002986 */ /* 0x000fe2000c101532 */
[----:B------:R-:W-:Y:S01]  /*7b60*/  F2FP.F16.F32.PACK_AB R29, RZ, R29 ;  /* 0x0000001dff1d723e */ /* 0x000fe200000000ff */
[-C--:B------:R-:W-:Y:S01]  /*7b70*/  FMUL R38, R38, R23.reuse ;  /* 0x0000001726267220 */ /* 0x080fe20000400000 */
[----:B------:R-:W-:Y:S01]  /*7b80*/  ISETP.GT.AND P1, PT, R2, 0x8, P1 ;  /* 0x000000080200780c */ /* 0x000fe20000f24270 */
[----:B------:R-:W-:Y:S01]  /*7b90*/  @P3 STG.E.U16 desc[UR50][R6.64+0x2], R27 ;  /* 0x0000021b06003986 */ /* 0x000fe2000c101532 */
[----:B------:R-:W-:Y:S01]  /*7ba0*/  ISETP.GT.AND P3, PT, R0, 0x10, PT ;  /* 0x000000100000780c */ /* 0x000fe20003f64270 */
[-C--:B------:R-:W-:Y:S01]  /*7bb0*/  FMUL R39, R39, R23.reuse ;  /* 0x0000001727277220 */ /* 0x080fe20000400000 */
[----:B------:R-:W-:Y:S01]  /*7bc0*/  ISETP.GT.AND P2, PT, R2, 0x8, P0 ;  /* 0x000000080200780c */ /* 0x000fe20000744270 */
[----:B------:R-:W-:Y:S01]  /*7bd0*/  @P5 STG.E.U16 desc[UR50][R4.64+0x10], R28 ;  /* 0x0000101c04005986 */ /* 0x000fe2000c101532 */
[----:B------:R-:W-:Y:S01]  /*7be0*/  ISETP.GT.AND P0, PT, R0, 0x11, PT ;  /* 0x000000110000780c */ /* 0x000fe20003f04270 */
[-C--:B------:R-:W-:Y:S01]  /*7bf0*/  FMUL R40, R40, R23.reuse ;  /* 0x0000001728287220 */ /* 0x080fe20000400000 */
[----:B------:R-:W-:Y:S01]  /*7c00*/  F2FP.F16.F32.PACK_AB R30, RZ, R30 ;  /* 0x0000001eff1e723e */ /* 0x000fe200000000ff */
[----:B------:R-:W-:Y:S01]  /*7c10*/  @P4 STG.E.U16 desc[UR50][R4.64+0x12], R29 ;  /* 0x0000121d04004986 */ /* 0x000fe2000c101532 */
[C---:B------:R-:W-:Y:S01]  /*7c20*/  ISETP.GT.AND P4, PT, R2.reuse, RZ, P3 ;  /* 0x000000ff0200720c */ /* 0x040fe20001f84270 */
[----:B------:R-:W-:Y:S01]  /*7c30*/  FMUL R41, R41, R23 ;  /* 0x0000001729297220 */ /* 0x000fe20000400000 */
[----:B------:R-:W-:Y:S01]  /*7c40*/  ISETP.GT.AND P5, PT, R2, RZ, P0 ;  /* 0x000000ff0200720c */ /* 0x000fe200007a4270 */
[----:B------:R-:W-:Y:S01]  /*7c50*/  @P1 STG.E.U16 desc[UR50][R6.64+0x10], R30 ;  /* 0x0000101e06001986 */ /* 0x000fe2000c101532 */
[----:B------:R-:W-:Y:S01]  /*7c60*/  F2FP.F16.F32.PACK_AB R31, RZ, R31 ;  /* 0x0000001fff1f723e */ /* 0x000fe200000000ff */
[-C--:B------:R-:W-:Y:S01]  /*7c70*/  FMUL R42, R42, R23.reuse ;  /* 0x000000172a2a7220 */ /* 0x080fe20000400000 */
[----:B------:R-:W-:Y:S01]  /*7c80*/  F2FP.F16.F32.PACK_AB R32, RZ, R32 ;  /* 0x00000020ff20723e */ /* 0x000fe200000000ff */
[----:B------:R-:W-:Y:S01]  /*7c90*/  FMUL R43, R43, R23 ;  /* 0x000000172b2b7220 */ /* 0x000fe20000400000 */
[----:B------:R-:W-:Y:S01]  /*7ca0*/  ISETP.GT.AND P1, PT, R2, 0x8, P3 ;  /* 0x000000080200780c */ /* 0x000fe20001f24270 */
[----:B------:R-:W-:Y:S01]  /*7cb0*/  @P2 STG.E.U16 desc[UR50][R6.64+0x12], R31 ;  /* 0x0000121f06002986 */ /* 0x000fe2000c101532 */
[----:B------:R-:W-:Y:S01]  /*7cc0*/  F2FP.F16.F32.PACK_AB R33, RZ, R33 ;  /* 0x00000021ff21723e */ /* 0x000fe200000000ff */
[-C--:B------:R-:W-:Y:S01]  /*7cd0*/  FMUL R44, R44, R23.reuse ;  /* 0x000000172c2c7220 */ /* 0x080fe20000400000 */
[----:B------:R-:W-:Y:S01]  /*7ce0*/  ISETP.GT.AND P3, PT, R0, 0x18, PT ;  /* 0x000000180000780c */ /* 0x000fe20003f64270 */
[----:B------:R-:W-:Y:S01]  /*7cf0*/  @P4 STG.E.U16 desc[UR50][R4.64+0x20], R32 ;  /* 0x0000202004004986 */ /* 0x000fe2000c101532 */
[----:B------:R-:W-:Y:S01]  /*7d00*/  ISETP.GT.AND P2, PT, R2, 0x8, P0 ;  /* 0x000000080200780c */ /* 0x000fe20000744270 */
[-C--:B------:R-:W-:Y:S01]  /*7d10*/  FMUL R45, R45, R23.reuse ;  /* 0x000000172d2d7220 */ /* 0x080fe20000400000 */
[----:B------:R-:W-:Y:S01]  /*7d20*/  ISETP.GT.AND P0, PT, R0, 0x19, PT ;  /* 0x000000190000780c */ /* 0x000fe20003f04270 */
[----:B------:R-:W-:Y:S01]  /*7d30*/  @P5 STG.E.U16 desc[UR50][R4.64+0x22], R33 ;  /* 0x0000222104005986 */ /* 0x000fe2000c101532 */
[----:B------:R-:W-:Y:S01]  /*7d40*/  ISETP.GT.AND P4, PT, R2, RZ, P3 ;  /* 0x000000ff0200720c */ /* 0x000fe20001f84270 */
[-C--:B------:R-:W-:Y:S01]  /*7d50*/  FMUL R46, R46, R23.reuse ;  /* 0x000000172e2e7220 */ /* 0x080fe20000400000 */
[----:B------:R-:W-:Y:S01]  /*7d60*/  ISETP.GT.AND P5, PT, R2, RZ, P0 ;  /* 0x000000ff0200720c */ /* 0x000fe200007a4270 */
[-C--:B------:R-:W-:Y:S01]  /*7d70*/  FMUL R47, R47, R23.reuse ;  /* 0x000000172f2f7220 */ /* 0x080fe20000400000 */
[----:B------:R-:W-:Y:S01]  /*7d80*/  F2FP.F16.F32.PACK_AB R34, RZ, R34 ;  /* 0x00000022ff22723e */ /* 0x000fe200000000ff */
[----:B------:R-:W-:Y:S01]  /*7d90*/  FMUL R48, R48, R23 ;  /* 0x0000001730307220 */ /* 0x000fe20000400000 */
[----:B------:R-:W-:Y:S01]  /*7da0*/  F2FP.F16.F32.PACK_AB R35, RZ, R35 ;  /* 0x00000023ff23723e */ /* 0x000fe200000000ff */
[-C--:B------:R-:W-:Y:S01]  /*7db0*/  FMUL R49, R49, R23.reuse ;  /* 0x0000001731317220 */ /* 0x080fe20000400000 */
[----:B------:R-:W-:Y:S01]  /*7dc0*/  F2FP.F16.F32.PACK_AB R36, RZ, R36 ;  /* 0x00000024ff24723e */ /* 0x000fe200000000ff */
[----:B------:R-:W-:Y:S01]  /*7dd0*/  @P1 STG.E.U16 desc[UR50][R6.64+0x20], R34 ;  /* 0x0000202206001986 */ /* 0x000fe2000c101532 */
[----:B------:R-:W-:Y:S01]  /*7de0*/  ISETP.GT.AND P1, PT, R2, 0x8, P3 ;  /* 0x000000080200780c */ /* 0x000fe20001f24270 */
[----:B------:R-:W-:Y:S01]  /*7df0*/  FMUL R50, R50, R23 ;  /* 0x0000001732327220 */ /* 0x000fe20000400000 */
[----:B------:R-:W-:Y:S01]  /*7e00*/  F2FP.F16.F32.PACK_AB R37, RZ, R37 ;  /* 0x00000025ff25723e */ /* 0x000fe200000000ff */
[----:B------:R-:W-:Y:S01]  /*7e10*/  @P2 STG.E.U16 desc[UR50][R6.64+0x22], R35 ;  /* 0x0000222306002986 */ /* 0x000fe2000c101532 */
[----:B------:R-:W-:Y:S01]  /*7e20*/  ISETP.GT.AND P3, PT, R0, 0x20, PT ;  /* 0x000000200000780c */ /* 0x000fe20003f64270 */
[-C--:B------:R-:W-:Y:S01]  /*7e30*/  FMUL R51, R51, R23.reuse ;  /* 0x0000001733337220 */ /* 0x080fe20000400000 */
[----:B------:R-:W-:Y:S01]  /*7e40*/  ISETP.GT.AND P2, PT, R2, 0x8, P0 ;  /* 0x000000080200780c */ /* 0x000fe20000744270 */
[----:B------:R-:W-:Y:S01]  /*7e50*/  @P4 STG.E.U16 desc[UR50][R4.64+0x30], R36 ;  /* 0x0000302404004986 */ /* 0x000fe2000c101532 */
[----:B------:R-:W-:Y:S01]  /*7e60*/  ISETP.GT.AND P0, PT, R0, 0x21, PT ;  /* 0x000000210000780c */ /* 0x000fe20003f04270 */
[-C--:B------:R-:W-:Y:S01]  /*7e70*/  FMUL R52, R52, R23.reuse ;  /* 0x0000001734347220 */ /* 0x080fe20000400000 */
[C---:B------:R-:W-:Y:S01]  /*7e80*/  ISETP.GT.AND P4, PT, R2.reuse, RZ, P3 ;  /* 0x000000ff0200720c */ /* 0x040fe20001f84270 */
[----:B------:R-:W-:Y:S01]  /*7e90*/  @P5 STG.E.U16 desc[UR50][R4.64+0x32], R37 ;  /* 0x0000322504005986 */ /* 0x000fe2000c101532 */
        /* <DEDUP_REMOVED lines=328> */
[----:B------:R-:W-:-:S02]  /*9320*/  ISETP.GT.AND P1, PT, R2, 0x8, P3 ;  /* 0x000000080200780c */ /* 0x000fc40001f24270 */
[----:B------:R-:W-:Y:S01]  /*9330*/  F2FP.F16.F32.PACK_AB R105, RZ, R105 ;  /* 0x00000069ff69723e */ /* 0x000fe200000000ff */
[----:B------:R-:W-:Y:S01]  /*9340*/  @P2 STG.E.U16 desc[UR50][R6.64+0x132], R103 ;  /* 0x0001326706002986 */ /* 0x000fe2000c101532 */
[----:B------:R-:W-:Y:S02]  /*9350*/  ISETP.GT.AND P3, PT, R0, 0xa8, PT ;  /* 0x000000a80000780c */ /* 0x000fe40003f64270 */
[----:B------:R-:W-:Y:S01]  /*9360*/  ISETP.GT.AND P2, PT, R2, 0x8, P0 ;  /* 0x000000080200780c */ /* 0x000fe20000744270 */
[----:B------:R-:W-:Y:S01]  /*9370*/  @P4 STG.E.U16 desc[UR50][R4.64+0x140], R104 ;  /* 0x0001406804004986 */ /* 0x000fe2000c101532 */
[----:B------:R-:W-:Y:S02]  /*9380*/  ISETP.GT.AND P0, PT, R0, 0xa9, PT ;  /* 0x000000a90000780c */ /* 0x000fe40003f04270 */
[C---:B------:R-:W-:Y:S01]  /*9390*/  ISETP.GT.AND P4, PT, R2.reuse, RZ, P3 ;  /* 0x000000ff0200720c */ /* 0x040fe20001f84270 */
[----:B------:R-:W-:Y:S01]  /*93a0*/  @P5 STG.E.U16 desc[UR50][R4.64+0x142], R105 ;  /* 0x0001426904005986 */ /* 0x000fe2000c101532 */
[----:B------:R-:W-:-:S02]  /*93b0*/  ISETP.GT.AND P5, PT, R2, RZ, P0 ;  /* 0x000000ff0200720c */ /* 0x000fc400007a4270 */
[----:B------:R-:W-:Y:S02]  /*93c0*/  F2FP.F16.F32.PACK_AB R106, RZ, R106 ;  /* 0x0000006aff6a723e */ /* 0x000fe400000000ff */
[----:B------:R-:W-:Y:S02]  /*93d0*/  F2FP.F16.F32.PACK_AB R107, RZ, R107 ;  /* 0x0000006bff6b723e */ /* 0x000fe400000000ff */
[----:B------:R-:W-:Y:S01]  /*93e0*/  F2FP.F16.F32.PACK_AB R108, RZ, R108 ;  /* 0x0000006cff6c723e */ /* 0x000fe200000000ff */
[----:B------:R-:W-:Y:S01]  /*93f0*/  @P1 STG.E.U16 desc[UR50][R6.64+0x140], R106 ;  /* 0x0001406a06001986 */ /* 0x000fe2000c101532 */
[----:B------:R-:W-:Y:S02]  /*9400*/  ISETP.GT.AND P1, PT, R2, 0x8, P3 ;  /* 0x000000080200780c */ /* 0x000fe40001f24270 */
[----:B------:R-:W-:Y:S01]  /*9410*/  F2FP.F16.F32.PACK_AB R109, RZ, R109 ;  /* 0x0000006dff6d723e */ /* 0x000fe200000000ff */
[----:B------:R-:W-:Y:S01]  /*9420*/  @P2 STG.E.U16 desc[UR50][R6.64+0x142], R107 ;  /* 0x0001426b06002986 */ /* 0x000fe2000c101532 */
[----:B------:R-:W-:-:S02]  /*9430*/  ISETP.GT.AND P3, PT, R0, 0xb0, PT ;  /* 0x000000b00000780c */ /* 0x000fc40003f64270 */
[----:B------:R-:W-:Y:S01]  /*9440*/  ISETP.GT.AND P2, PT, R2, 0x8, P0 ;  /* 0x000000080200780c */ /* 0x000fe20000744270 */
[----:B------:R-:W-:Y:S01]  /*9450*/  @P4 STG.E.U16 desc[UR50][R4.64+0x150], R108 ;  /* 0x0001506c04004986 */ /* 0x000fe2000c101532 */
[----:B------:R-:W-:Y:S02]  /*9460*/  ISETP.GT.AND P0, PT, R0, 0xb1, PT ;  /* 0x000000b10000780c */ /* 0x000fe40003f04270 */
[C---:B------:R-:W-:Y:S01]  /*9470*/  ISETP.GT.AND P4, PT, R2.reuse, RZ, P3 ;  /* 0x000000ff0200720c */ /* 0x040fe20001f84270 */
[----:B------:R-:W-:Y:S01]  /*9480*/  @P5 STG.E.U16 desc[UR50][R4.64+0x152], R109 ;  /* 0x0001526d04005986 */ /* 0x000fe2000c101532 */
[----:B------:R-:W-:Y:S02]  /*9490*/  ISETP.GT.AND P5, PT, R2, RZ, P0 ;  /* 0x000000ff0200720c */ /* 0x000fe400007a4270 */
[----:B------:R-:W-:Y:S02]  /*94a0*/  F2FP.F16.F32.PACK_AB R110, RZ, R110 ;  /* 0x0000006eff6e723e */ /* 0x000fe400000000ff */
[----:B------:R-:W-:-:S02]  /*94b0*/  F2FP.F16.F32.PACK_AB R111, RZ, R111 ;  /* 0x0000006fff6f723e */ /* 0x000fc400000000ff */
[----:B------:R-:W-:Y:S01]  /*94c0*/  F2FP.F16.F32.PACK_AB R112, RZ, R112 ;  /* 0x00000070ff70723e */ /* 0x000fe200000000ff */
[----:B------:R-:W-:Y:S01]  /*94d0*/  @P1 STG.E.U16 desc[UR50][R6.64+0x150], R110 ;  /* 0x0001506e06001986 */ /* 0x000fe2000c101532 */
[----:B------:R-:W-:Y:S02]  /*94e0*/  ISETP.GT.AND P1, PT, R2, 0x8, P3 ;  /* 0x000000080200780c */ /* 0x000fe40001f24270 */
[----:B------:R-:W-:Y:S01]  /*94f0*/  F2FP.F16.F32.PACK_AB R113, RZ, R113 ;  /* 0x00000071ff71723e */ /* 0x000fe200000000ff */
[----:B------:R-:W-:Y:S01]  /*9500*/  @P2 STG.E.U16 desc[UR50][R6.64+0x152], R111 ;  /* 0x0001526f06002986 */ /* 0x000fe2000c101532 */
[----:B------:R-:W-:Y:S02]  /*9510*/  ISETP.GT.AND P3, PT, R0, 0xb8, PT ;  /* 0x000000b80000780c */ /* 0x000fe40003f64270 */
[----:B------:R-:W-:Y:S01]  /*9520*/  ISETP.GT.AND P2, PT, R2, 0x8, P0 ;  /* 0x000000080200780c */ /* 0x000fe20000744270 */
[----:B------:R-:W-:Y:S01]  /*9530*/  @P4 STG.E.U16 desc[UR50][R4.64+0x160], R112 ;  /* 0x0001607004004986 */ /* 0x000fe2000c101532 */
[----:B------:R-:W-:-:S02]  /*9540*/  ISETP.GT.AND P0, PT, R0, 0xb9, PT ;  /* 0x000000b90000780c */ /* 0x000fc40003f04270 */
[C---:B------:R-:W-:Y:S01]  /*9550*/  ISETP.GT.AND P4, PT, R2.reuse, RZ, P3 ;  /* 0x000000ff0200720c */ /* 0x040fe20001f84270 */
[----:B------:R-:W-:Y:S01]  /*9560*/  @P5 STG.E.U16 desc[UR50][R4.64+0x162], R113 ;  /* 0x0001627104005986 */ /* 0x000fe2000c101532 */
[C---:B------:R-:W-:Y:S02]  /*9570*/  ISETP.GT.AND P5, PT, R2.reuse, RZ, P0 ;  /* 0x000000ff0200720c */ /* 0x040fe400007a4270 */
[----:B------:R-:W-:Y:S02]  /*9580*/  F2FP.F16.F32.PACK_AB R114, RZ, R114 ;  /* 0x00000072ff72723e */ /* 0x000fe400000000ff */
[----:B------:R-:W-:Y:S02]  /*9590*/  F2FP.F16.F32.PACK_AB R115, RZ, R115 ;  /* 0x00000073ff73723e */ /* 0x000fe400000000ff */
        /* <DEDUP_REMOVED lines=58> */
[C---:B------:R-:W-:Y:S02]  /*9940*/  ISETP.GT.AND P1, PT, R2.reuse, 0x8, P2 ;  /* 0x000000080200780c */ /* 0x040fe40001724270 */
[----:B------:R-:W-:Y:S01]  /*9950*/  F2FP.F16.F32.PACK_AB R133, RZ, R133 ;  /* 0x00000085ff85723e */ /* 0x000fe200000000ff */
[----:B------:R-:W-:Y:S01]  /*9960*/  @P0 STG.E.U16 desc[UR50][R6.64+0x1a2], R131 ;  /* 0x0001a28306000986 */ /* 0x000fe2000c101532 */
[----:B------:R-:W-:-:S02]  /*9970*/  ISETP.GT.AND P2, PT, R2, 0x8, P3 ;  /* 0x000000080200780c */ /* 0x000fc40001f44270 */
[C---:B------:R-:W-:Y:S01]  /*9980*/  ISETP.GT.AND P3, PT, R0.reuse, 0xe0, PT ;  /* 0x000000e00000780c */ /* 0x040fe20003f64270 */
        /* <DEDUP_REMOVED lines=9> */
[----:B------:R-:W-:Y:S02]  /*9a20*/  F2FP.F16.F32.PACK_AB R137, RZ, R137 ;  /* 0x00000089ff89723e */ /* 0x000fe400000000ff */
[C---:B------:R-:W-:Y:S01]  /*9a30*/  ISETP.GT.AND P1, PT, R2.reuse, 0x8, P3 ;  /* 0x000000080200780c */ /* 0x040fe20001f24270 */
[----:B------:R-:W-:Y:S01]  /*9a40*/  @P2 STG.E.U16 desc[UR50][R6.64+0x1b2], R135 ;  /* 0x0001b28706002986 */ /* 0x000fe2000c101532 */
[----:B------:R-:W-:Y:S02]  /*9a50*/  ISETP.GT.AND P0, PT, R2, 0x8, P0 ;  /* 0x000000080200780c */ /* 0x000fe40000704270 */
[----:B------:R-:W-:Y:S01]  /*9a60*/  F2FP.F16.F32.PACK_AB R138, RZ, R138 ;  /* 0x0000008aff8a723e */ /* 0x000fe200000000ff */
[----:B------:R-:W-:Y:S01]  /*9a70*/  @P4 STG.E.U16 desc[UR50][R4.64+0x1c0], R136 ;  /* 0x0001c08804004986 */ /* 0x000fe2000c101532 */
[----:B------:R-:W-:-:S02]  /*9a80*/  ISETP.GT.AND P4, PT, R0, 0xe8, PT ;  /* 0x000000e80000780c */ /* 0x000fc40003f84270 */
[----:B------:R-:W-:Y:S01]  /*9a90*/  F2FP.F16.F32.PACK_AB R139, RZ, R139 ;  /* 0x0000008bff8b723e */ /* 0x000fe200000000ff */
[----:B------:R-:W-:Y:S01]  /*9aa0*/  @P5 STG.E.U16 desc[UR50][R4.64+0x1c2], R137 ;  /* 0x0001c28904005986 */ /* 0x000fe2000c101532 */
[----:B------:R-:W-:Y:S02]  /*9ab0*/  ISETP.GT.AND P5, PT, R0, 0xe9, PT ;  /* 0x000000e90000780c */ /* 0x000fe40003fa4270 */
[C---:B------:R-:W-:Y:S01]  /*9ac0*/  ISETP.GT.AND P2, PT, R2.reuse, RZ, P4 ;  /* 0x000000ff0200720c */ /* 0x040fe20002744270 */
[----:B------:R-:W-:Y:S01]  /*9ad0*/  @P1 STG.E.U16 desc[UR50][R6.64+0x1c0], R138 ;  /* 0x0001c08a06001986 */ /* 0x000fe2000c101532 */
[C---:B------:R-:W-:Y:S02]  /*9ae0*/  ISETP.GT.AND P6, PT, R2.reuse, RZ, P5 ;  /* 0x000000ff0200720c */ /* 0x040fe40002fc4270 */
[----:B------:R-:W-:Y:S01]  /*9af0*/  ISETP.GT.AND P4, PT, R2, 0x8, P4 ;  /* 0x000000080200780c */ /* 0x000fe20002784270 */
[----:B------:R-:W-:Y:S01]  /*9b00*/  @P0 STG.E.U16 desc[UR50][R6.64+0x1c2], R139 ;  /* 0x0001c28b06000986 */ /* 0x000fe2000c101532 */
[----:B------:R-:W-:-:S02]  /*9b10*/  F2FP.F16.F32.PACK_AB R140, RZ, R140 ;  /* 0x0000008cff8c723e */ /* 0x000fc400000000ff */
[----:B------:R-:W-:Y:S02]  /*9b20*/  F2FP.F16.F32.PACK_AB R141, RZ, R141 ;  /* 0x0000008dff8d723e */ /* 0x000fe400000000ff */
[C---:B------:R-:W-:Y:S02]  /*9b30*/  ISETP.GT.AND P3, PT, R0.reuse, 0xf0, PT ;  /* 0x000000f00000780c */ /* 0x040fe40003f64270 */
[----:B------:R-:W-:Y:S01]  /*9b40*/  F2FP.F16.F32.PACK_AB R142, RZ, R142 ;  /* 0x0000008eff8e723e */ /* 0x000fe200000000ff */
[----:B------:R-:W-:Y:S01]  /*9b50*/  @P2 STG.E.U16 desc[UR50][R4.64+0x1d0], R140 ;  /* 0x0001d08c04002986 */ /* 0x000fe2000c101532 */
[----:B------:R-:W-:Y:S02]  /*9b60*/  ISETP.GT.AND P2, PT, R0, 0xf1, PT ;  /* 0x000000f10000780c */ /* 0x000fe40003f44270 */
[----:B------:R-:W-:Y:S01]  /*9b70*/  F2FP.F16.F32.PACK_AB R143, RZ, R143 ;  /* 0x0000008fff8f723e */ /* 0x000fe200000000ff */
[----:B------:R-:W-:Y:S01]  /*9b80*/  @P6 STG.E.U16 desc[UR50][R4.64+0x1d2], R141 ;  /* 0x0001d28d04006986 */ /* 0x000fe2000c101532 */
[----:B------:R-:W-:-:S02]  /*9b90*/  ISETP.GT.AND P6, PT, R2, 0x8, P5 ;  /* 0x000000080200780c */ /* 0x000fc40002fc4270 */
[C---:B------:R-:W-:Y:S01]  /*9ba0*/  ISETP.GT.AND P5, PT, R2.reuse, RZ, P3 ;  /* 0x000000ff0200720c */ /* 0x040fe20001fa4270 */
[----:B------:R-:W-:Y:S01]  /*9bb0*/  @P4 STG.E.U16 desc[UR50][R6.64+0x1d0], R142 ;  /* 0x0001d08e06004986 */ /* 0x000fe2000c101532 */
[C---:B------:R-:W-:Y:S02]  /*9bc0*/  ISETP.GT.AND P4, PT, R2.reuse, RZ, P2 ;  /* 0x000000ff0200720c */ /* 0x040fe40001784270 */
[----:B------:R-:W-:Y:S02]  /*9bd0*/  F2FP.F16.F32.PACK_AB R144, RZ, R144 ;  /* 0x00000090ff90723e */ /* 0x000fe400000000ff */
[----:B------:R-:W-:Y:S02]  /*9be0*/  ISETP.GT.AND P3, PT, R2, 0x8, P3 ;  /* 0x000000080200780c */ /* 0x000fe40001f64270 */
[C---:B------:R-:W-:Y:S02]  /*9bf0*/  ISETP.GT.AND P0, PT, R0.reuse, 0xf9, PT ;  /* 0x000000f90000780c */ /* 0x040fe40003f04270 */
[----:B------:R-:W-:Y:S01]  /*9c00*/  ISETP.GT.AND P1, PT, R0, 0xf8, PT ;  /* 0x000000f80000780c */ /* 0x000fe20003f24270 */
[----:B------:R-:W-:Y:S01]  /*9c10*/  @P6 STG.E.U16 desc[UR50][R6.64+0x1d2], R143 ;  /* 0x0001d28f06006986 */ /* 0x000fe2000c101532 */
[----:B------:R-:W-:-:S02]  /*9c20*/  ISETP.GT.AND P2, PT, R2, 0x8, P2 ;  /* 0x000000080200780c */ /* 0x000fc40001744270 */
[C---:B------:R-:W-:Y:S01]  /*9c30*/  ISETP.GT.AND P6, PT, R2.reuse, RZ, P1 ;  /* 0x000000ff0200720c */ /* 0x040fe20000fc4270 */
[----:B------:R-:W-:Y:S01]  /*9c40*/  @P5 STG.E.U16 desc[UR50][R4.64+0x1e0], R144 ;  /* 0x0001e09004005986 */ /* 0x000fe2000c101532 */
[C---:B------:R-:W-:Y:S01]  /*9c50*/  ISETP.GT.AND P5, PT, R2.reuse, RZ, P0 ;  /* 0x000000ff0200720c */ /* 0x040fe200007a4270 */
[----:B------:R-:W-:Y:S01]  /*9c60*/  @P4 IMAD.MOV.U32 R3, RZ, RZ, R5 ;  /* 0x000000ffff034224 */ /* 0x000fe200078e0005 */
[C---:B------:R-:W-:Y:S02]  /*9c70*/  ISETP.GT.AND P1, PT, R2.reuse, 0x8, P1 ;  /* 0x000000080200780c */ /* 0x040fe40000f24270 */
[----:B------:R-:W-:Y:S01]  /*9c80*/  ISETP.GT.AND P0, PT, R2, 0x8, P0 ;  /* 0x000000080200780c */ /* 0x000fe20000704270 */
[----:B------:R-:W-:Y:S01]  /*9c90*/  @P4 IMAD.MOV.U32 R2, RZ, RZ, R4 ;  /* 0x000000ffff024224 */ /* 0x000fe200078e0004 */
[----:B------:R-:W-:Y:S02]  /*9ca0*/  F2FP.F16.F32.PACK_AB R145, RZ, R145 ;  /* 0x00000091ff91723e */ /* 0x000fe400000000ff */
[----:B------:R-:W-:-:S02]  /*9cb0*/  F2FP.F16.F32.PACK_AB R146, RZ, R146 ;  /* 0x00000092ff92723e */ /* 0x000fc400000000ff */
[----:B------:R-:W-:Y:S01]  /*9cc0*/  F2FP.F16.F32.PACK_AB R147, RZ, R147 ;  /* 0x00000093ff93723e */ /* 0x000fe200000000ff */
[----:B------:R0:W-:Y:S01]  /*9cd0*/  @P4 STG.E.U16 desc[UR50][R2.64+0x1e2], R145 ;  /* 0x0001e29102004986 */ /* 0x0001e2000c101532 */
[----:B------:R-:W-:Y:S02]  /*9ce0*/  F2FP.F16.F32.PACK_AB R148, RZ, R148 ;  /* 0x00000094ff94723e */ /* 0x000fe400000000ff */
[----:B------:R-:W-:Y:S02]  /*9cf0*/  F2FP.F16.F32.PACK_AB R149, RZ, R149 ;  /* 0x00000095ff95723e */ /* 0x000fe400000000ff */
[----:B------:R-:W-:Y:S02]  /*9d00*/  F2FP.F16.F32.PACK_AB R150, RZ, R150 ;  /* 0x00000096ff96723e */ /* 0x000fe400000000ff */
[----:B------:R-:W-:Y:S01]  /*9d10*/  F2FP.F16.F32.PACK_AB R151, RZ, R151 ;  /* 0x00000097ff97723e */ /* 0x000fe200000000ff */
[----:B0-----:R-:W-:Y:S02]  /*9d20*/  @P3 IMAD.MOV.U32 R2, RZ, RZ, R6 ;  /* 0x000000ffff023224 */ /* 0x001fe400078e0006 */
[----:B------:R-:W-:-:S05]  /*9d30*/  @P3 IMAD.MOV.U32 R3, RZ, RZ, R7 ;  /* 0x000000ffff033224 */ /* 0x000fca00078e0007 */
[----:B------:R0:W-:Y:S02]  /*9d40*/  @P3 STG.E.U16 desc[UR50][R2.64+0x1e0], R146 ;  /* 0x0001e09202003986 */ /* 0x0001e4000c101532 */
[----:B0-----:R-:W-:Y:S02]  /*9d50*/  @P2 IMAD.MOV.U32 R2, RZ, RZ, R6 ;  /* 0x000000ffff022224 */ /* 0x001fe400078e0006 */
[----:B------:R-:W-:-:S05]  /*9d60*/  @P2 IMAD.MOV.U32 R3, RZ, RZ, R7 ;  /* 0x000000ffff032224 */ /* 0x000fca00078e0007 */
[----:B------:R0:W-:Y:S02]  /*9d70*/  @P2 STG.E.U16 desc[UR50][R2.64+0x1e2], R147 ;  /* 0x0001e29302002986 */ /* 0x0001e4000c101532 */
[----:B0-----:R-:W-:Y:S02]  /*9d80*/  @P6 IMAD.MOV.U32 R2, RZ, RZ, R4 ;  /* 0x000000ffff026224 */ /* 0x001fe400078e0004 */
[----:B------:R-:W-:-:S05]  /*9d90*/  @P6 IMAD.MOV.U32 R3, RZ, RZ, R5 ;  /* 0x000000ffff036224 */ /* 0x000fca00078e0005 */
[----:B------:R0:W-:Y:S04]  /*9da0*/  @P6 STG.E.U16 desc[UR50][R2.64+0x1f0], R148 ;  /* 0x0001f09402006986 */ /* 0x0001e8000c101532 */
[----:B------:R1:W-:Y:S01]  /*9db0*/  @P5 STG.E.U16 desc[UR50][R4.64+0x1f2], R149 ;  /* 0x0001f29504005986 */ /* 0x0003e2000c101532 */
[----:B0-----:R-:W-:Y:S02]  /*9dc0*/  @P1 IMAD.MOV.U32 R2, RZ, RZ, R6 ;  /* 0x000000ffff021224 */ /* 0x001fe400078e0006 */
[----:B------:R-:W-:-:S05]  /*9dd0*/  @P1 IMAD.MOV.U32 R3, RZ, RZ, R7 ;  /* 0x000000ffff031224 */ /* 0x000fca00078e0007 */
[----:B------:R1:W-:Y:S04]  /*9de0*/  @P1 STG.E.U16 desc[UR50][R2.64+0x1f0], R150 ;  /* 0x0001f09602001986 */ /* 0x0003e8000c101532 */
[----:B------:R1:W-:Y:S02]  /*9df0*/  @P0 STG.E.U16 desc[UR50][R6.64+0x1f2], R151 ;  /* 0x0001f29706000986 */ /* 0x0003e4000c101532 */
.L_x_285:
[----:B------:R-:W-:Y:S05]  /*9e00*/  BSYNC B0 ;  /* 0x0000000000007941 */ /* 0x000fea0003800000 */
.L_x_31:
[----:B-1----:R-:W-:Y:S01]  /*9e10*/  IMAD.U32 R2, RZ, RZ, UR36 ;  /* 0x00000024ff027e24 */ /* 0x002fe2000f8e00ff */
[----:B------:R-:W-:Y:S01]  /*9e20*/  ULDC.64 UR4, c[0x0][0x650] ;  /* 0x0001940000047ab9 */ /* 0x000fe20000000a00 */
[----:B0-----:R-:W-:Y:S01]  /*9e30*/  IMAD.U32 R0, RZ, RZ, UR40 ;  /* 0x00000028ff007e24 */ /* 0x001fe2000f8e00ff */
[----:B------:R0:W-:Y:S01]  /*9e40*/  SYNCS.ARRIVE.TRANS64.A1T0 RZ, [R158+UR47], RZ ;  /* 0x000000ff9eff79a7 */ /* 0x0001e2000810002f */
[----:B------:R-:W-:Y:S01]  /*9e50*/  IMAD.U32 R3, RZ, RZ, UR37 ;  /* 0x00000025ff037e24 */ /* 0x000fe2000f8e00ff */
[C---:B------:R-:W-:Y:S01]  /*9e60*/  LEA R16, P0, R2.reuse, R16, 0x1 ;  /* 0x0000001002107211 */ /* 0x040fe200078008ff */
[----:B-----5:R-:W-:Y:S02]  /*9e70*/  IMAD.MOV.U32 R18, RZ, RZ, -0x1 ;  /* 0xffffffffff127424 */ /* 0x020fe400078e00ff */
[----:B------:R-:W-:Y:S01]  /*9e80*/  IMAD.MOV.U32 R19, RZ, RZ, -0x1 ;  /* 0xffffffffff137424 */ /* 0x000fe200078e00ff */
[----:B------:R-:W-:Y:S01]  /*9e90*/  LEA.HI.X R17, R2, R17, R0, 0x1, P0 ;  /* 0x0000001102117211 */ /* 0x000fe200000f0c00 */
[----:B------:R-:W-:Y:S01]  /*9ea0*/  IMAD.MOV.U32 R2, RZ, RZ, -0x1 ;  /* 0xffffffffff027424 */ /* 0x000fe200078e00ff */
[----:B------:R-:W-:-:S02]  /*9eb0*/  ISETP.GE.U32.AND P0, PT, R16, UR4, PT ;  /* 0x0000000410007c0c */ /* 0x000fc4000bf06070 */
[----:B------:R-:W-:Y:S02]  /*9ec0*/  PRMT R0, RZ, 0x7610, R0 ;  /* 0x00007610ff007816 */ /* 0x000fe40000000000 */
[----:B------:R-:W-:-:S13]  /*9ed0*/  ISETP.GE.U32.AND.EX P0, PT, R17, UR5, PT, P0 ;  /* 0x0000000511007c0c */ /* 0x000fda000bf06100 */
[----:B0-----:R-:W-:Y:S05]  /*9ee0*/  @P0 BRA `(.L_x_286) ;  /* 0x00000004008c0947 */ /* 0x001fea0003800000 */
[----:B------:R-:W0:Y:S01]  /*9ef0*/  S2UR UR7, SR_CTAID.X ;  /* 0x00000000000779c3 */ /* 0x000e220000002500 */
[----:B------:R-:W-:Y:S01]  /*9f00*/  ULDC.64 UR4, c[0x0][0x628] ;  /* 0x00018a0000047ab9 */ /* 0x000fe20000000a00 */
[----:B------:R-:W-:Y:S01]  /*9f10*/  ULDC UR6, c[0x0][0x150] ;  /* 0x0000540000067ab9 */ /* 0x000fe20000000800 */
[----:B------:R-:W-:Y:S01]  /*9f20*/  ISETP.NE.U32.AND P0, PT, RZ, UR4, PT ;  /* 0x00000004ff007c0c */ /* 0x000fe2000bf05070 */
[----:B------:R-:W-:Y:S01]  /*9f30*/  ULDC UR15, c[0x0][0x630] ;  /* 0x00018c00000f7ab9 */ /* 0x000fe20000000800 */
[C---:B------:R-:W-:Y:S01]  /*9f40*/  R2UR UR16, R16.reuse ;  /* 0x00000000101072ca */ /* 0x040fe200000e0000 */
[----:B------:R-:W-:Y:S01]  /*9f50*/  ULDC UR18, c[0x0][0x154] ;  /* 0x0000550000127ab9 */ /* 0x000fe20000000800 */
[----:B------:R-:W-:Y:S01]  /*9f60*/  ISETP.NE.AND.EX P0, PT, RZ, UR5, PT, P0 ;  /* 0x00000005ff007c0c */ /* 0x000fe2000bf05300 */
[----:B------:R-:W1:Y:S01]  /*9f70*/  S2UR UR19, SR_CTAID.Y ;  /* 0x00000000001379c3 */ /* 0x000e620000002600 */
[----:B------:R-:W-:Y:S02]  /*9f80*/  R2UR UR17, R17 ;  /* 0x00000000111172ca */ /* 0x000fe400000e0000 */
[----:B------:R-:W-:-:S02]  /*9f90*/  R2UR UR12, R16 ;  /* 0x00000000100c72ca */ /* 0x000fc400000e0000 */
[----:B------:R-:W-:Y:S02]  /*9fa0*/  R2UR UR13, R17 ;  /* 0x00000000110d72ca */ /* 0x000fe400000e0000 */
[----:B0-----:R-:W-:-:S05]  /*9fb0*/  I2FP.F32.U32 R0, UR7 ;  /* 0x0000000700007c45 */ /* 0x001fca0008201000 */
[----:B------:R-:W-:-:S04]  /*9fc0*/  FMUL R0, R0, UR6 ;  /* 0x0000000600007c20 */ /* 0x000fc80008400000 */
[----:B------:R0:W0:Y:S01]  /*9fd0*/  F2I.U32.TRUNC.NTZ R2, R0 ;  /* 0x0000000000027305 */ /* 0x000022000020f000 */
[----:B-1----:R-:W-:Y:S05]  /*9fe0*/  @!P0 BRA `(.L_x_287) ;  /* 0x0000000000308947 */ /* 0x002fea0003800000 */
        /* <DEDUP_REMOVED lines=12> */
.L_x_287:
[----:B------:R-:W-:Y:S01]  /*a0b0*/  USHF.R.U64 UR6, UR12, UR15, UR13 ;  /* 0x0000000f0c067299 */ /* 0x000fe2000800120d */
[----:B0-----:R-:W-:Y:S01]  /*a0c0*/  I2FP.F32.U32 R0, UR19 ;  /* 0x0000001300007c45 */ /* 0x001fe20008201000 */
[----:B------:R-:W-:Y:S01]  /*a0d0*/  USHF.R.U32.HI UR4, URZ, UR15, UR13 ;  /* 0x0000000f3f047299 */ /* 0x000fe2000801160d */
[----:B------:R-:W-:Y:S01]  /*a0e0*/  R2UR UR14, R2 ;  /* 0x00000000020e72ca */ /* 0x000fe200000e0000 */
[----:B------:R-:W-:Y:S02]  /*a0f0*/  UIADD3 UR9, UP0, URZ, -UR6, URZ ;  /* 0x800000063f097290 */ /* 0x000fe4000ff1e03f */
[----:B------:R-:W-:Y:S01]  /*a100*/  FMUL R0, R0, UR18 ;  /* 0x0000001200007c20 */ /* 0x000fe20008400000 */
[----:B------:R-:W-:Y:S01]  /*a110*/  ULDC.64 UR12, c[0x0][0x620] ;  /* 0x00018800000c7ab9 */ /* 0x000fe20000000a00 */
[----:B------:R-:W-:Y:S01]  /*a120*/  UIADD3.X UR4, URZ, ~UR4, URZ, UP0, !UPT ;  /* 0x800000043f047290 */ /* 0x000fe200087fe43f */
[----:B------:R-:W-:Y:S01]  /*a130*/  UMOV UR10, UR16 ;  /* 0x00000010000a7c82 */ /* 0x000fe20008000000 */
[----:B------:R-:W-:-:S02]  /*a140*/  UMOV UR11, UR17 ;  /* 0x00000011000b7c82 */ /* 0x000fc40008000000 */
[----:B------:R-:W0:Y:S01]  /*a150*/  F2I.U32.TRUNC.NTZ R0, R0 ;  /* 0x0000000000007305 */ /* 0x000e22000020f000 */
[----:B------:R-:W-:Y:S02]  /*a160*/  UIMAD UR4, UR4, UR12, URZ ;  /* 0x0000000c040472a4 */ /* 0x000fe4000f8e023f */
        /* <DEDUP_REMOVED lines=9> */
[----:B------:R-:W-:Y:S01]  /*a200*/  USHF.R.U64 UR12, UR10, UR13, UR11 ;  /* 0x0000000d0a0c7299 */ /* 0x000fe2000800120b */
[----:B0-----:R-:W-:Y:S01]  /*a210*/  R2UR UR16, R0 ;  /* 0x00000000001072ca */ /* 0x001fe200000e0000 */
[----:B------:R-:W-:Y:S01]  /*a220*/  USHF.R.U32.HI UR10, URZ, UR13, UR11 ;  /* 0x0000000d3f0a7299 */ /* 0x000fe2000801160b */
[----:B------:R-:W-:Y:S01]  /*a230*/  ISETP.NE.AND.EX P0, PT, RZ, UR5, PT, P0 ;  /* 0x00000005ff007c0c */ /* 0x000fe2000bf05300 */
[----:B------:R-:W-:Y:S01]  /*a240*/  ULDC UR17, c[0x0][0x608] ;  /* 0x0001820000117ab9 */ /* 0x000fe20000000800 */
[----:B------:R-:W-:-:S02]  /*a250*/  ULOP3.LUT UR23, URZ, UR18, URZ, 0x33, !UPT ;  /* 0x000000123f177292 */ /* 0x000fc4000f8e333f */
[----:B------:R-:W-:Y:S02]  /*a260*/  USHF.R.U64 UR18, UR12, UR17, UR10 ;  /* 0x000000110c127299 */ /* 0x000fe4000800120a */
[----:B------:R-:W-:Y:S01]  /*a270*/  USHF.R.U32.HI UR10, URZ, UR17, UR10 ;  /* 0x000000113f0a7299 */ /* 0x000fe2000801160a */
[----:B------:R-:W-:Y:S01]  /*a280*/  UMOV UR20, 0x1 ;  /* 0x0000000100147882 */ /* 0x000fe20000000000 */
[----:B------:R-:W-:Y:S02]  /*a290*/  UIADD3 UR14, -UR14, URZ, URZ ;  /* 0x0000003f0e0e7290 */ /* 0x000fe4000fffe13f */
[----:B------:R-:W-:Y:S02]  /*a2a0*/  USHF.L.U32 UR13, UR20, UR22, URZ ;  /* 0x00000016140d7299 */ /* 0x000fe4000800063f */
[----:B------:R-:W-:Y:S01]  /*a2b0*/  USHF.R.U64 UR20, UR18, UR22, UR10 ;  /* 0x0000001612147299 */ /* 0x000fe2000800120a */
[----:B------:R-:W-:Y:S01]  /*a2c0*/  ULDC UR15, c[0x0][0x144] ;  /* 0x00005100000f7ab9 */ /* 0x000fe20000000800 */
[----:B------:R-:W-:Y:S01]  /*a2d0*/  ULDC UR8, c[0x0][0x600] ;  /* 0x0001800000087ab9 */ /* 0x000fe20000000800 */
[----:B------:R-:W-:-:S02]  /*a2e0*/  UIADD3 UR21, -UR16, URZ, URZ ;  /* 0x0000003f10157290 */ /* 0x000fc4000fffe13f */
[----:B------:R-:W-:Y:S02]  /*a2f0*/  USHF.R.U32.HI UR17, URZ, UR22, UR10 ;  /* 0x000000163f117299 */ /* 0x000fe4000801160a */
[----:B------:R-:W-:Y:S02]  /*a300*/  UIADD3 UR9, UR8, -0x1, URZ ;  /* 0xffffffff08097890 */ /* 0x000fe4000fffe03f */
        /* <DEDUP_REMOVED lines=16> */
.L_x_288:
[----:B------:R-:W-:Y:S01]  /*a410*/  UISETP.NE.AND UP0, UPT, UR39, URZ, UPT ;  /* 0x0000003f2700728c */ /* 0x000fe2000bf05270 */
[----:B------:R-:W-:Y:S01]  /*a420*/  IMAD.MOV.U32 R0, RZ, RZ, 0x1 ;  /* 0x00000001ff007424 */ /* 0x000fe200078e00ff */
[----:B------:R-:W-:Y:S01]  /*a430*/  USHF.R.U64 UR4, UR16, UR24, UR17 ;  /* 0x0000001810047299 */ /* 0x000fe20008001211 */
[----:B------:R-:W-:Y:S01]  /*a440*/  IMAD.U32 R19, RZ, RZ, UR6 ;  /* 0x00000006ff137e24 */ /* 0x000fe2000f8e00ff */
[----:B------:R-:W-:Y:S02]  /*a450*/  ULOP3.LUT UR18, UR18, UR23, URZ, 0xc0, !UPT ;  /* 0x0000001712127292 */ /* 0x000fe4000f8ec03f */
[----:B------:R-:W-:Y:S02]  /*a460*/  UIADD3 UR5, -UR4, URZ, URZ ;  /* 0x0000003f04057290 */ /* 0x000fe4000fffe13f */
[----:B------:R-:W-:Y:S02]  /*a470*/  ULOP3.LUT UR9, UR12, UR9, URZ, 0xc0, !UPT ;  /* 0x000000090c097292 */ /* 0x000fe4000f8ec03f */
[----:B------:R-:W-:-:S02]  /*a480*/  UIMAD UR4, UR13, UR4, UR18 ;  /* 0x000000040d0472a4 */ /* 0x000fc4000f8e0212 */
[----:B------:R-:W-:Y:S02]  /*a490*/  @UP0 UIMAD UR22, UR26, UR21, UR19 ;  /* 0x000000151a1602a4 */ /* 0x000fe4000f8e0213 */
[----:B------:R-:W-:Y:S01]  /*a4a0*/  UIMAD UR5, UR5, UR25, UR20 ;  /* 0x00000019050572a4 */ /* 0x000fe2000f8e0214 */
[----:B------:R-:W-:Y:S02]  /*a4b0*/  ULDC UR7, c[0x0][0x610] ;  /* 0x0001840000077ab9 */ /* 0x000fe40000000800 */
[----:B------:R-:W-:Y:S02]  /*a4c0*/  UIMAD UR4, UR4, UR7, UR22 ;  /* 0x00000007040472a4 */ /* 0x000fe4000f8e0216 */
[----:B------:R-:W-:-:S04]  /*a4d0*/  UIMAD UR5, UR5, UR8, UR9 ;  /* 0x00000008050572a4 */ /* 0x000fc8000f8e0209 */
[----:B------:R-:W-:Y:S02]  /*a4e0*/  USEL UR7, UR5, UR4, !UP0 ;  /* 0x0000000405077287 */ /* 0x000fe4000c000000 */
[----:B------:R-:W-:-:S04]  /*a4f0*/  USEL UR4, UR4, UR5, !UP0 ;  /* 0x0000000504047287 */ /* 0x000fc8000c000000 */
[----:B------:R-:W-:Y:S02]  /*a500*/  IMAD.U32 R2, RZ, RZ, UR7 ;  /* 0x00000007ff027e24 */ /* 0x000fe4000f8e00ff */
[----:B------:R-:W-:-:S07]  /*a510*/  IMAD.U32 R18, RZ, RZ, UR4 ;  /* 0x00000004ff127e24 */ /* 0x000fce000f8e00ff */
.L_x_286:
[----:B------:R-:W-:Y:S02]  /*a520*/  LOP3.LUT P0, RZ, R0, 0xff, RZ, 0xc0, !PT ;  /* 0x000000ff00ff7812 */ /* 0x000fe4000780c0ff */
[----:B------:R-:W-:-:S11]  /*a530*/  LOP3.LUT R166, R166, 0x1, RZ, 0x3c, !PT ;  /* 0x00000001a6a67812 */ /* 0x000fd600078e3cff */
[----:B------:R-:W-:Y:S05]  /*a540*/  @P0 BRA `(.L_x_289) ;  /* 0xffffff7000000947 */ /* 0x000fea000383ffff */
[----:B------:R-:W-:Y:S05]  /*a550*/  EXIT ;  /* 0x000000000000794d */ /* 0x000fea0003800000 */
.L_x_12:
[----:B------:R-:W-:-:S08]  /*a560*/  ISETP.NE.AND P0, PT, RZ, UR8, PT ;  /* 0x00000008ff007c0c */ /* 0x000fd0000bf05270 */
[----:B-----5:R-:W0:-:S00]  /*a570*/  USETMAXREG.DEALLOC.CTAPOOL 0x28 ;  /* 0x00000028000079c8 */ /* 0x020e0000080e0500 */
[----:B------:R-:W-:Y:S05]  /*a580*/  @P0 EXIT ;  /* 0x000000000000094d */ /* 0x000fea0003800000 */
[----:B0-----:R-:W-:Y:S01]  /*a590*/  LOP3.LUT P0, RZ, R5, 0xff, RZ, 0xc0, !PT ;  /* 0x000000ff05ff7812 */ /* 0x001fe2000780c0ff */
[----:B------:R-:W-:Y:S02]  /*a5a0*/  IMAD.MOV.U32 R8, RZ, RZ, 0x1 ;  /* 0x00000001ff087424 */ /* 0x000fe400078e00ff */
[----:B------:R-:W-:-:S10]  /*a5b0*/  IMAD.MOV.U32 R0, RZ, RZ, RZ ;  /* 0x000000ffff007224 */ /* 0x000fd400078e00ff */
[----:B------:R-:W-:Y:S05]  /*a5c0*/  @!P0 BRA `(.L_x_290) ;  /* 0x0000000c00148947 */ /* 0x000fea0003800000 */
[----:B------:R-:W-:Y:S01]  /*a5d0*/  LOP3.LUT P0, RZ, R4, 0x1f, RZ, 0xc0, !PT ;  /* 0x0000001f04ff7812 */ /* 0x000fe2000780c0ff */
[----:B------:R-:W-:Y:S01]  /*a5e0*/  ULDC UR5, c[0x0][0x658] ;  /* 0x0001960000057ab9 */ /* 0x000fe20000000800 */
[----:B------:R-:W-:Y:S01]  /*a5f0*/  UMOV UR6, 0xffffffff ;  /* 0xffffffff00067882 */ /* 0x000fe20000000000 */
[----:B------:R-:W-:Y:S01]  /*a600*/  BSSY B0, `(.L_x_290) ;  /* 0x00000c1000007945 */ /* 0x000fe20003800000 */
[----:B------:R-:W-:Y:S01]  /*a610*/  USHF.L.U32 UR6, UR6, UR5, URZ ;  /* 0x0000000506067299 */ /* 0x000fe2000800063f */
[C---:B------:R-:W-:Y:S01]  /*a620*/  ISETP.NE.AND P3, PT, R3.reuse, RZ, PT ;  /* 0x000000ff0300720c */ /* 0x040fe20003f65270 */
[----:B------:R-:W-:Y:S01]  /*a630*/  IMAD.MOV.U32 R9, RZ, RZ, 0x1 ;  /* 0x00000001ff097424 */ /* 0x000fe200078e00ff */
[----:B------:R-:W-:Y:S01]  /*a640*/  ISETP.NE.OR P0, PT, R3, RZ, !P0 ;  /* 0x000000ff0300720c */ /* 0x000fe20004705670 */
[----:B------:R-:W-:Y:S01]  /*a650*/  IMAD.MOV.U32 R8, RZ, RZ, 0x1 ;  /* 0x00000001ff087424 */ /* 0x000fe200078e00ff */
[----:B------:R-:W-:Y:S01]  /*a660*/  ULDC UR4, c[0x0][0x600] ;  /* 0x0001800000047ab9 */ /* 0x000fe20000000800 */
[----:B------:R-:W-:Y:S01]  /*a670*/  IMAD.MOV.U32 R0, RZ, RZ, RZ ;  /* 0x000000ffff007224 */ /* 0x000fe200078e00ff */
[----:B------:R-:W-:Y:S01]  /*a680*/  UMOV UR7, 0x1 ;  /* 0x0000000100077882 */ /* 0x000fe20000000000 */
[----:B------:R-:W-:-:S02]  /*a690*/  UIADD3 UR19, UR38, 0x1, URZ ;  /* 0x0000000126137890 */ /* 0x000fc4000fffe03f */
[----:B------:R-:W-:Y:S02]  /*a6a0*/  ULOP3.LUT UR22, UR41, 0x2, URZ, 0xfc, !UPT ;  /* 0x0000000229167892 */ /* 0x000fe4000f8efc3f */
[----:B------:R-:W-:Y:S02]  /*a6b0*/  UIADD3 UR4, UR4, -0x1, URZ ;  /* 0xffffffff04047890 */ /* 0x000fe4000fffe03f */
[----:B------:R-:W-:Y:S02]  /*a6c0*/  USHF.L.U32 UR5, UR7, UR5, URZ ;  /* 0x0000000507057299 */ /* 0x000fe4000800063f */
[----:B------:R-:W-:Y:S01]  /*a6d0*/  ULOP3.LUT UR6, URZ, UR6, URZ, 0x33, !UPT ;  /* 0x000000063f067292 */ /* 0x000fe2000f8e333f */
[----:B------:R-:W-:-:S11]  /*a6e0*/  ULDC.64 UR20, c[0x0][0x198] ;  /* 0x0000660000147ab9 */ /* 0x000fd60000000a00 */
.L_x_302:
[----:B------:R-:W-:-:S03]  /*a6f0*/  UMOV UR7, 0xffffffff ;  /* 0xffffffff00077882 */ /* 0x000fc60000000000 */
[----:B------:R-:W-:Y:S05]  /*a700*/  BRA.DIV UR7, `(.L_x_291) ;  /* 0x0000000e07dc7947 */ /* 0x000fea000b800000 */
[----:B------:R-:W-:-:S13]  /*a710*/  ELECT P6, URZ, PT ;  /* 0x00000000003f782f */ /* 0x000fda00038c0000 */
.L_x_315:
[----:B------:R-:W0:Y:S01]  /*a720*/  LDC R3, c[0x0][0x28c] ;  /* 0x0000a300ff037b82 */ /* 0x000e220000000800 */
[----:B------:R-:W-:Y:S01]  /*a730*/  BSSY B1, `(.L_x_292) ;  /* 0x0000038000017945 */ /* 0x000fe20003800000 */
[----:B0-----:R-:W-:-:S13]  /*a740*/  ISETP.LT.OR P6, PT, R3, 0x1, !P6 ;  /* 0x000000010300780c */ /* 0x001fda00077c1670 */
[----:B------:R-:W-:Y:S05]  /*a750*/  @P6 BRA `(.L_x_293) ;  /* 0x0000000000d46947 */ /* 0x000fea0003800000 */
[----:B------:R-:W-:Y:S02]  /*a760*/  IMAD.SHL.U32 R6, R2, 0x100, RZ ;  /* 0x0000010002067824 */ /* 0x000fe400078e00ff */
[----:B------:R-:W-:Y:S02]  /*a770*/  IMAD.SHL.U32 R18, R18, 0x40, RZ ;  /* 0x0000004012127824 */ /* 0x000fe400078e00ff */
[----:B------:R-:W-:Y:S02]  /*a780*/  IMAD.MOV.U32 R11, RZ, RZ, RZ ;  /* 0x000000ffff0b7224 */ /* 0x000fe400078e00ff */
[----:B------:R-:W-:Y:S02]  /*a790*/  IMAD.U32 R12, RZ, RZ, UR19 ;  /* 0x00000013ff0c7e24 */ /* 0x000fe4000f8e00ff */
[----:B------:R-:W-:Y:S02]  /*a7a0*/  IMAD.MOV.U32 R2, RZ, RZ, R8 ;  /* 0x000000ffff027224 */ /* 0x000fe400078e0008 */
[----:B------:R-:W-:-:S07]  /*a7b0*/  IMAD.MOV.U32 R3, RZ, RZ, R0 ;  /* 0x000000ffff037224 */ /* 0x000fce00078e0000 */
.L_x_297:
[----:B------:R-:W0:Y:S01]  /*a7c0*/  S2R R5, SR_CgaCtaId ;  /* 0x0000000000057919 */ /* 0x000e220000008800 */
[----:B------:R-:W-:-:S04]  /*a7d0*/  MOV R4, 0x400 ;  /* 0x0000040000047802 */ /* 0x000fc80000000f00 */
[----:B0-----:R-:W-:Y:S02]  /*a7e0*/  LEA R10, R5, R4, 0x18 ;  /* 0x00000004050a7211 */ /* 0x001fe400078ec0ff */
[----:B------:R-:W-:Y:S01]  /*a7f0*/  SHF.L.U32 R4, R2, 0x1f, RZ ;  /* 0x0000001f02047819 */ /* 0x000fe200000006ff */
[----:B------:R-:W0:Y:S02]  /*a800*/  @!P3 LDC R5, c[0x0][0x500] ;  /* 0x00014000ff05bb82 */ /* 0x000e240000000800 */
[----:B------:R-:W-:-:S04]  /*a810*/  IMAD R7, R3, 0x8, R10 ;  /* 0x0000000803077824 */ /* 0x000fc800078e020a */
[----:B------:R-:W1:Y:S02]  /*a820*/  SYNCS.PHASECHK.TRANS64.TRYWAIT P1, [R7+URZ+0x20], R4 ;  /* 0x00002004070075a7 */ /* 0x000e64000802017f */
[----:B-1----:R-:W-:Y:S05]  /*a830*/  @!P1 BRA `(.L_x_294) ;  /* 0x0000000c00b09947 */ /* 0x002fea0003800000 */
.L_x_316:
[----:B------:R-:W-:Y:S01]  /*a840*/  UPRMT UR7, UR22, 0x9910, URZ ;  /* 0x0000991016077896 */ /* 0x000fe2000800003f */
[----:B0-----:R0:W-:Y:S03]  /*a850*/  @!P3 SYNCS.ARRIVE.TRANS64 RZ, [R7+URZ], R5 ;  /* 0x0000000507ffb9a7 */ /* 0x0011e6000800003f */
[----:B------:R-:W-:-:S06]  /*a860*/  UISETP.NE.AND UP0, UPT, UR7, 0x2, UPT ;  /* 0x000000020700788c */ /* 0x000fcc000bf05270 */
[----:B------:R-:W-:-:S13]  /*a870*/  PLOP3.LUT P1, PT, PT, PT, UP0, 0x80, 0x0 ;  /* 0x000000000000781c */ /* 0x000fda0003f2f008 */
[----:B0-----:R-:W-:Y:S05]  /*a880*/  @P1 BRA `(.L_x_295) ;  /* 0x0000000000041947 */ /* 0x001fea0003800000 */
[----:B------:R-:W-:Y:S01]  /*a890*/  BPT.TRAP 0x1 ;  /* 0x000000040000795c */ /* 0x000fe20000300000 */
.L_x_295:
[----:B------:R-:W-:Y:S05]  /*a8a0*/  @P0 BRA `(.L_x_296) ;  /* 0x0000000000040947 */ /* 0x000fea0003800000 */
[----:B------:R-:W-:Y:S01]  /*a8b0*/  BPT.TRAP 0x1 ;  /* 0x000000040000795c */ /* 0x000fe20000300000 */
.L_x_296:
[--C-:B-1----:R-:W-:Y:S01]  /*a8c0*/  IMAD R4, R3, 0x2000, R10.reuse ;  /* 0x0000200003047824 */ /* 0x102fe200078e020a */
[----:B------:R-:W-:Y:S01]  /*a8d0*/  R2UR UR9, R7 ;  /* 0x00000000070972ca */ /* 0x000fe200000e0000 */
[C---:B------:R-:W-:Y:S01]  /*a8e0*/  IMAD R10, R3.reuse, 0x8000, R10 ;  /* 0x00008000030a7824 */ /* 0x040fe200078e020a */
[----:B------:R-:W-:Y:S01]  /*a8f0*/  UIADD3 UR14, UP0, UR20, 0xf0, URZ ;  /* 0x000000f0140e7890 */ /* 0x000fe2000ff1e03f */
[----:B------:R-:W-:Y:S01]  /*a900*/  VIADD R12, R12, 0xffffffff ;  /* 0xffffffff0c0c7836 */ /* 0x000fe20000000000 */
[----:B------:R-:W-:Y:S01]  /*a910*/  R2UR UR7, R4 ;  /* 0x00000000040772ca */ /* 0x000fe200000e0000 */
[----:B------:R-:W-:Y:S01]  /*a920*/  UIADD3 UR24, UP1, UR20, 0x1f0, URZ ;  /* 0x000001f014187890 */ /* 0x000fe2000ff3e03f */
[----:B------:R-:W-:Y:S01]  /*a930*/  R2UR UR8, R10 ;  /* 0x000000000a0872ca */ /* 0x000fe200000e0000 */
[----:B------:R-:W-:Y:S01]  /*a940*/  UIADD3.X UR15, URZ, UR21, URZ, UP0, !UPT ;  /* 0x000000153f0f7290 */ /* 0x000fe200087fe43f */
[----:B------:R-:W-:Y:S01]  /*a950*/  R2UR UR11, R18 ;  /* 0x00000000120b72ca */ /* 0x000fe200000e0000 */
[----:B------:R-:W-:Y:S01]  /*a960*/  VIADD R3, R3, 0x1 ;  /* 0x0000000103037836 */ /* 0x000fe20000000000 */
[----:B------:R-:W-:Y:S01]  /*a970*/  R2UR UR10, R11 ;  /* 0x000000000b0a72ca */ /* 0x000fe200000e0000 */
[----:B------:R-:W-:Y:S01]  /*a980*/  UIADD3.X UR25, URZ, UR21, URZ, UP1, !UPT ;  /* 0x000000153f197290 */ /* 0x000fe20008ffe43f */
[----:B------:R-:W-:Y:S01]  /*a990*/  R2UR UR12, R19 ;  /* 0x00000000130c72ca */ /* 0x000fe200000e0000 */
[----:B------:R-:W-:Y:S01]  /*a9a0*/  UMOV UR16, 0x0 ;  /* 0x0000000000107882 */ /* 0x000fe20000000000 */
[----:B------:R-:W-:Y:S01]  /*a9b0*/  R2UR UR18, R6 ;  /* 0x00000000061272ca */ /* 0x000fe200000e0000 */
[----:B------:R-:W-:Y:S01]  /*a9c0*/  UMOV UR17, 0x10000000 ;  /* 0x1000000000117882 */ /* 0x000fe20000000000 */
[----:B------:R-:W-:Y:S01]  /*a9d0*/  ISETP.GT.AND P2, PT, R12, 0x1, PT ;  /* 0x000000010c00780c */ /* 0x000fe20003f44270 */
[----:B------:R-:W-:Y:S01]  /*a9e0*/  UIADD3 UR7, UR7, 0x180, URZ ;  /* 0x0000018007077890 */ /* 0x000fe2000fffe03f */
[----:B------:R-:W-:Y:S01]  /*a9f0*/  ISETP.NE.AND P1, PT, R3, 0x4, PT ;  /* 0x000000040300780c */ /* 0x000fe20003f25270 */
[----:B------:R-:W-:Y:S01]  /*aa00*/  UIADD3 UR13, UR8, 0x8180, URZ ;  /* 0x00008180080d7890 */ /* 0x000fe2000fffe03f */
[----:B------:R-:W-:-:S02]  /*aa10*/  VIADD R11, R11, 0x40 ;  /* 0x000000400b0b7836 */ /* 0x000fc40000000000 */
[----:B------:R-:W-:Y:S02]  /*aa20*/  SEL R5, RZ, 0x1, P1 ;  /* 0x00000001ff057807 */ /* 0x000fe40000800000 */
[----:B------:R-:W-:Y:S01]  /*aa30*/  UMOV UR8, UR7 ;  /* 0x0000000700087c82 */ /* 0x000fe20008000000 */
[----:B------:R-:W-:Y:S01]  /*aa40*/  SEL R3, R3, RZ, P1 ;  /* 0x000000ff03037207 */ /* 0x000fe20000800000 */
[----:B------:R0:W-:Y:S01]  /*aa50*/  UTMALDG.3D [UR8], [UR14], desc[UR16] ;  /* 0x000010080e0075b4 */ /* 0x0001e20008011000 */
[----:B------:R-:W-:Y:S01]  /*aa60*/  LOP3.LUT R2, R2, R5, RZ, 0x3c, !PT ;  /* 0x0000000502027212 */ /* 0x000fe200078e3cff */
[----:B0-----:R-:W-:Y:S01]  /*aa70*/  UMOV UR8, UR13 ;  /* 0x0000000d00087c82 */ /* 0x001fe20008000000 */
[----:B------:R-:W-:Y:S02]  /*aa80*/  UMOV UR11, UR18 ;  /* 0x00000012000b7c82 */ /* 0x000fe40008000000 */
[----:B------:R0:W-:Y:S02]  /*aa90*/  UTMALDG.3D [UR8], [UR24], desc[UR16] ;  /* 0x00001008180075b4 */ /* 0x0001e40008011000 */
[----:B0-----:R-:W-:Y:S05]  /*aaa0*/  @P2 BRA `(.L_x_297) ;  /* 0xfffffffc00442947 */ /* 0x001fea000383ffff */
.L_x_293:
[----:B------:R-:W-:Y:S05]  /*aab0*/  BSYNC B1 ;  /* 0x0000000000017941 */ /* 0x000fea0003800000 */
.L_x_292:
[----:B------:R-:W-:Y:S01]  /*aac0*/  LOP3.LUT P4, RZ, R9, 0xff, RZ, 0xc0, !PT ;  /* 0x000000ff09ff7812 */ /* 0x000fe2000788c0ff */
[----:B------:R-:W-:Y:S01]  /*aad0*/  VIADD R0, R0, UR38 ;  /* 0x0000002600007c36 */ /* 0x000fe20008000000 */
[----:B------:R-:W-:Y:S01]  /*aae0*/  ULDC.64 UR8, c[0x0][0x650] ;  /* 0x0001940000087ab9 */ /* 0x000fe20000000a00 */
[----:B------:R-:W-:Y:S01]  /*aaf0*/  BSSY B1, `(.L_x_298) ;  /* 0x000006f000017945 */ /* 0x000fe20003800000 */
[----:B------:R-:W-:Y:S01]  /*ab00*/  IMAD.MOV.U32 R18, RZ, RZ, -0x1 ;  /* 0xffffffffff127424 */ /* 0x000fe200078e00ff */
[----:B------:R-:W-:Y:S01]  /*ab10*/  PRMT R9, RZ, 0x7610, R9 ;  /* 0x00007610ff097816 */ /* 0x000fe20000000009 */
[----:B------:R-:W-:Y:S01]  /*ab20*/  IMAD.MOV.U32 R19, RZ, RZ, -0x1 ;  /* 0xffffffffff137424 */ /* 0x000fe200078e00ff */
[C---:B------:R-:W-:Y:S02]  /*ab30*/  ISETP.GT.U32.AND P1, PT, R0.reuse, 0x3, PT ;  /* 0x000000030000780c */ /* 0x040fe40003f24070 */
[----:B------:R-:W-:Y:S02]  /*ab40*/  SHF.R.U32.HI R2, RZ, 0x2, R0 ;  /* 0x00000002ff027819 */ /* 0x000fe40000011600 */
[----:B------:R-:W-:-:S02]  /*ab50*/  LOP3.LUT R0, R0, 0x3, RZ, 0xc0, !PT ;  /* 0x0000000300007812 */ /* 0x000fc400078ec0ff */
[----:B------:R-:W0:Y:S01]  /*ab60*/  @P4 S2R R4, SR_CgaCtaId ;  /* 0x0000000000044919 */ /* 0x000e220000008800 */
[----:B------:R-:W-:Y:S02]  /*ab70*/  @P4 MOV R3, 0x400 ;  /* 0x0000040000034802 */ /* 0x000fe40000000f00 */
[----:B------:R-:W-:-:S04]  /*ab80*/  LOP3.LUT R2, R2, 0x1, RZ, 0xc0, !PT ;  /* 0x0000000102027812 */ /* 0x000fc800078ec0ff */
[----:B------:R-:W-:Y:S02]  /*ab90*/  ISETP.NE.U32.AND P2, PT, R2, 0x1, PT ;  /* 0x000000010200780c */ /* 0x000fe40003f45070 */
[----:B0-----:R-:W-:Y:S01]  /*aba0*/  @P4 LEA R3, R4, R3, 0x18 ;  /* 0x0000000304034211 */ /* 0x001fe200078ec0ff */
[----:B------:R-:W-:-:S03]  /*abb0*/  IMAD.U32 R4, RZ, RZ, UR38 ;  /* 0x00000026ff047e24 */ /* 0x000fc6000f8e00ff */
[----:B------:R0:W-:Y:S01]  /*abc0*/  @P4 SYNCS.ARRIVE.TRANS64.A1T0 RZ, [R3+URZ+0x78], RZ ;  /* 0x000078ff03ff49a7 */ /* 0x0001e2000810003f */
[----:B------:R-:W-:Y:S02]  /*abd0*/  IADD3 R16, P4, R16, UR36, RZ ;  /* 0x0000002410107c10 */ /* 0x000fe4000ff9e0ff */
[----:B------:R-:W-:Y:S02]  /*abe0*/  ISETP.LT.U32.AND P1, PT, R4, 0x4, P1 ;  /* 0x000000040400780c */ /* 0x000fe40000f21070 */
[----:B------:R-:W-:Y:S02]  /*abf0*/  IADD3.X R17, R17, UR40, RZ, P4, !PT ;  /* 0x0000002811117c10 */ /* 0x000fe4000a7fe4ff */
[----:B------:R-:W-:Y:S02]  /*ac00*/  ISETP.GE.U32.AND P4, PT, R16, UR8, PT ;  /* 0x0000000810007c0c */ /* 0x000fe4000bf86070 */
[----:B0-----:R-:W-:Y:S02]  /*ac10*/  SEL R3, RZ, 0x1, !P1 ;  /* 0x00000001ff037807 */ /* 0x001fe40004800000 */
[----:B------:R-:W-:-:S02]  /*ac20*/  ISETP.GE.U32.AND.EX P1, PT, R17, UR9, PT, P4 ;  /* 0x0000000911007c0c */ /* 0x000fc4000bf26140 */
[----:B------:R-:W-:-:S04]  /*ac30*/  ISETP.GT.U32.AND P2, PT, R4, 0x3, !P2 ;  /* 0x000000030400780c */ /* 0x000fc80005744070 */
[----:B------:R-:W-:-:S04]  /*ac40*/  SEL R2, RZ, 0x1, !P2 ;  /* 0x00000001ff027807 */ /* 0x000fc80005000000 */
[--C-:B------:R-:W-:Y:S01]  /*ac50*/  LOP3.LUT R8, R2, R8, R3.reuse, 0x96, !PT ;  /* 0x0000000802087212 */ /* 0x100fe200078e9603 */
[----:B------:R-:W-:Y:S01]  /*ac60*/  IMAD.MOV.U32 R2, RZ, RZ, -0x1 ;  /* 0xffffffffff027424 */ /* 0x000fe200078e00ff */
[----:B------:R-:W-:Y:S01]  /*ac70*/  PRMT R3, RZ, 0x7610, R3 ;  /* 0x00007610ff037816 */ /* 0x000fe20000000003 */
[----:B------:R-:W-:Y:S06]  /*ac80*/  @P1 BRA `(.L_x_299) ;  /* 0x0000000400541947 */ /* 0x000fec0003800000 */
[----:B------:R-:W0:Y:S01]  /*ac90*/  S2UR UR7, SR_CTAID.X ;  /* 0x00000000000779c3 */ /* 0x000e220000002500 */
[----:B------:R-:W-:Y:S01]  /*aca0*/  ULDC.64 UR8, c[0x0][0x628] ;  /* 0x00018a0000087ab9 */ /* 0x000fe20000000a00 */
[----:B------:R-:W-:Y:S01]  /*acb0*/  ULDC UR10, c[0x0][0x150] ;  /* 0x00005400000a7ab9 */ /* 0x000fe20000000800 */
[----:B------:R-:W-:Y:S01]  /*acc0*/  ISETP.NE.U32.AND P1, PT, RZ, UR8, PT ;  /* 0x00000008ff007c0c */ /* 0x000fe2000bf25070 */
[----:B------:R-:W-:Y:S01]  /*acd0*/  ULDC UR11, c[0x0][0x630] ;  /* 0x00018c00000b7ab9 */ /* 0x000fe20000000800 */
[----:B------:R-:W-:Y:S01]  /*ace0*/  ULDC UR13, c[0x0][0x154] ;  /* 0x00005500000d7ab9 */ /* 0x000fe20000000800 */
[----:B------:R-:W-:Y:S01]  /*acf0*/  IMAD.MOV.U32 R2, RZ, RZ, R16 ;  /* 0x000000ffff027224 */ /* 0x000fe200078e0010 */
[----:B------:R-:W-:Y:S01]  /*ad00*/  ISETP.NE.AND.EX P1, PT, RZ, UR9, PT, P1 ;  /* 0x00000009ff007c0c */ /* 0x000fe2000bf25310 */
[----:B------:R-:W1:Y:S01]  /*ad10*/  S2UR UR12, SR_CTAID.Y ;  /* 0x00000000000c79c3 */ /* 0x000e620000002600 */
[----:B0-----:R-:W-:-:S05]  /*ad20*/  I2FP.F32.U32 R3, UR7 ;  /* 0x0000000700037c45 */ /* 0x001fca0008201000 */
[----:B------:R-:W-:Y:S01]  /*ad30*/  FMUL R10, R3, UR10 ;  /* 0x0000000a030a7c20 */ /* 0x000fe20008400000 */
[----:B------:R-:W-:-:S05]  /*ad40*/  IMAD.MOV.U32 R3, RZ, RZ, R17 ;  /* 0x000000ffff037224 */ /* 0x000fca00078e0011 */
[----:B------:R-:W-:Y:S05]  /*ad50*/  @!P1 BRA `(.L_x_300) ;  /* 0x0000000000289947 */ /* 0x000fea0003800000 */
[----:B------:R-:W-:Y:S02]  /*ad60*/  ULDC UR10, c[0x0][0x634] ;  /* 0x00018d00000a7ab9 */ /* 0x000fe40000000800 */
[----:B------:R-:W-:-:S05]  /*ad70*/  IADD3 R7, P1, R16, UR10, RZ ;  /* 0x0000000a10077c10 */ /* 0x000fca000ff3e0ff */
[----:B------:R-:W-:-:S04]  /*ad80*/  IMAD.X R11, RZ, RZ, R17, P1 ;  /* 0x000000ffff0b7224 */ /* 0x000fc800008e0611 */
[----:B------:R-:W-:-:S04]  /*ad90*/  IMAD.WIDE.U32 R4, R11, UR8, RZ ;  /* 0x000000080b047c25 */ /* 0x000fc8000f8e00ff */
[----:B------:R-:W-:-:S04]  /*ada0*/  IMAD.WIDE.U32 R4, P1, R7, UR9, R4 ;  /* 0x0000000907047c25 */ /* 0x000fc8000f820004 */
[----:B------:R-:W-:-:S04]  /*adb0*/  IMAD.WIDE.U32 R6, R7, UR8, RZ ;  /* 0x0000000807067c25 */ /* 0x000fc8000f8e00ff */
[----:B------:R-:W-:Y:S01]  /*adc0*/  IMAD.X R3, RZ, RZ, RZ, P1 ;  /* 0x000000ffff037224 */ /* 0x000fe200008e06ff */
[----:B------:R-:W-:Y:S01]  /*add0*/  IADD3 RZ, P1, R7, R4, RZ ;  /* 0x0000000407ff7210 */ /* 0x000fe20007f3e0ff */
[----:B------:R-:W-:-:S04]  /*ade0*/  IMAD.MOV.U32 R2, RZ, RZ, R5 ;  /* 0x000000ffff027224 */ /* 0x000fc800078e0005 */
[----:B------:R-:W-:-:S08]  /*adf0*/  IMAD.WIDE.U32.X R2, R11, UR9, R2, P1 ;  /* 0x000000090b027c25 */ /* 0x000fd000088e0402 */
.L_x_300:
[--C-:B------:R-:W-:Y:S01]  /*ae00*/  SHF.R.U64 R19, R2, UR11, R3.reuse ;  /* 0x0000000b02137c19 */ /* 0x100fe20008001203 */
[----:B------:R-:W0:Y:S01]  /*ae10*/  F2I.U32.TRUNC.NTZ R10, R10 ;  /* 0x0000000a000a7305 */ /* 0x000e22000020f000 */
[----:B------:R-:W-:Y:S01]  /*ae20*/  SHF.R.U32.HI R2, RZ, UR11, R3 ;  /* 0x0000000bff027c19 */ /* 0x000fe20008011603 */
[----:B------:R-:W-:Y:S01]  /*ae30*/  ULDC.64 UR8, c[0x0][0x620] ;  /* 0x0001880000087ab9 */ /* 0x000fe20000000a00 */
[----:B------:R-:W-:Y:S01]  /*ae40*/  IADD3 R5, P1, RZ, -R19, RZ ;  /* 0x80000013ff057210 */ /* 0x000fe20007f3e0ff */
[----:B------:R-:W-:Y:S01]  /*ae50*/  ULDC.64 UR14, c[0x0][0x640] ;  /* 0x00019000000e7ab9 */ /* 0x000fe20000000a00 */
[----:B-1----:R-:W-:Y:S01]  /*ae60*/  I2FP.F32.U32 R4, UR12 ;  /* 0x0000000c00047c45 */ /* 0x002fe20008201000 */
[----:B------:R-:W1:Y:S01]  /*ae70*/  LDC R15, c[0x0][0x610] ;  /* 0x00018400ff0f7b82 */ /* 0x000e620000000800 */
[----:B------:R-:W-:Y:S01]  /*ae80*/  ULDC UR11, c[0x0][0x658] ;  /* 0x00019600000b7ab9 */ /* 0x000fe20000000800 */
[----:B------:R-:W-:Y:S01]  /*ae90*/  IMAD.X R2, RZ, RZ, ~R2, P1 ;  /* 0x000000ffff027224 */ /* 0x000fe200008e0e02 */
[----:B------:R-:W-:Y:S01]  /*aea0*/  ISETP.NE.U32.AND P1, PT, RZ, UR14, PT ;  /* 0x0000000eff007c0c */ /* 0x000fe2000bf25070 */
[----:B------:R-:W-:Y:S01]  /*aeb0*/  FMUL R6, R4, UR13 ;  /* 0x0000000d04067c20 */ /* 0x000fe20008400000 */
[----:B------:R-:W-:Y:S01]  /*aec0*/  ULDC UR13, c[0x0][0x648] ;  /* 0x00019200000d7ab9 */ /* 0x000fe20000000800 */
[----:B------:R-:W-:Y:S01]  /*aed0*/  IMAD R4, R2, UR8, RZ ;  /* 0x0000000802047c24 */ /* 0x000fe2000f8e02ff */
[----:B------:R-:W-:Y:S01]  /*aee0*/  ISETP.NE.AND.EX P1, PT, RZ, UR15, PT, P1 ;  /* 0x0000000fff007c0c */ /* 0x000fe2000bf25310 */
[C---:B------:R-:W-:Y:S01]  /*aef0*/  IMAD.WIDE.U32 R2, R5.reuse, UR8, R16 ;  /* 0x0000000805027c25 */ /* 0x040fe2000f8e0010 */
[----:B0-----:R-:W-:Y:S01]  /*af00*/  R2UR UR8, R10 ;  /* 0x000000000a0872ca */ /* 0x001fe200000e0000 */
[----:B------:R-:W0:Y:S02]  /*af10*/  F2I.U32.TRUNC.NTZ R6, R6 ;  /* 0x0000000600067305 */ /* 0x000e24000020f000 */
[----:B------:R-:W-:Y:S01]  /*af20*/  IMAD R5, R5, UR9, R4 ;  /* 0x0000000905057c24 */ /* 0x000fe2000f8e0204 */
[----:B------:R-:W-:-:S03]  /*af30*/  ULDC UR9, c[0x0][0x618] ;  /* 0x0001860000097ab9 */ /* 0x000fc60000000800 */
[----:B------:R-:W-:-:S05]  /*af40*/  IMAD.IADD R3, R3, 0x1, R5 ;  /* 0x0000000103037824 */ /* 0x000fca00078e0205 */
[--C-:B------:R-:W-:Y:S02]  /*af50*/  SHF.R.U64 R10, R2, UR9, R3.reuse ;  /* 0x00000009020a7c19 */ /* 0x100fe40008001203 */
[----:B------:R-:W-:Y:S01]  /*af60*/  SHF.R.U32.HI R3, RZ, UR9, R3 ;  /* 0x00000009ff037c19 */ /* 0x000fe20008011603 */
[----:B------:R-:W-:Y:S01]  /*af70*/  ULDC UR9, c[0x0][0x608] ;  /* 0x0001820000097ab9 */ /* 0x000fe20000000800 */
[----:B0-----:R-:W-:Y:S02]  /*af80*/  R2UR UR10, R6 ;  /* 0x00000000060a72ca */ /* 0x001fe400000e0000 */
[--C-:B------:R-:W-:Y:S02]  /*af90*/  SHF.R.U64 R12, R10, UR9, R3.reuse ;  /* 0x000000090a0c7c19 */ /* 0x100fe40008001203 */
[----:B------:R-:W-:Y:S01]  /*afa0*/  SHF.R.U32.HI R3, RZ, UR9, R3 ;  /* 0x00000009ff037c19 */ /* 0x000fe20008011603 */
[----:B------:R-:W-:-:S03]  /*afb0*/  UIADD3 UR9, -UR8, URZ, URZ ;  /* 0x0000003f08097290 */ /* 0x000fc6000fffe13f */
[--C-:B------:R-:W-:Y:S01]  /*afc0*/  SHF.R.U64 R13, R12, UR11, R3.reuse ;  /* 0x0000000b0c0d7c19 */ /* 0x100fe20008001203 */
[----:B------:R-:W-:Y:S01]  /*afd0*/  ULDC UR8, c[0x0][0x144] ;  /* 0x0000510000087ab9 */ /* 0x000fe20000000800 */
[----:B------:R-:W-:-:S03]  /*afe0*/  SHF.R.U32.HI R3, RZ, UR11, R3 ;  /* 0x0000000bff037c19 */ /* 0x000fc60008011603 */
[----:B------:R-:W-:Y:S01]  /*aff0*/  IMAD.MOV.U32 R2, RZ, RZ, R13 ;  /* 0x000000ffff027224 */ /* 0x000fe200078e000d */
[----:B------:R-:W-:Y:S06]  /*b000*/  @!P1 BRA `(.L_x_301) ;  /* 0x0000000000289947 */ /* 0x000fec0003800000 */
        /* <DEDUP_REMOVED lines=10> */
.L_x_301:
[----:B------:R-:W-:Y:S01]  /*b0b0*/  UISETP.NE.AND UP0, UPT, UR39, URZ, UPT ;  /* 0x0000003f2700728c */ /* 0x000fe2000bf05270 */
[----:B------:R-:W-:Y:S01]  /*b0c0*/  SHF.R.U64 R3, R2, UR13, R3 ;  /* 0x0000000d02037c19 */ /* 0x000fe20008001203 */
[----:B------:R-:W-:Y:S01]  /*b0d0*/  UIADD3 UR10, -UR10, URZ, URZ ;  /* 0x0000003f0a0a7290 */ /* 0x000fe2000fffe13f */
[----:B------:R-:W-:Y:S01]  /*b0e0*/  LOP3.LUT R2, R12, UR6, RZ, 0xc0, !PT ;  /* 0x000000060c027c12 */ /* 0x000fe2000f8ec0ff */
[----:B------:R-:W-:Y:S01]  /*b0f0*/  UIMAD UR7, UR8, UR9, UR7 ;  /* 0x00000009080772a4 */ /* 0x000fe2000f8e0207 */
[----:B------:R-:W-:Y:S01]  /*b100*/  LOP3.LUT R5, R10, UR4, RZ, 0xc0, !PT ;  /* 0x000000040a057c12 */ /* 0x000fe2000f8ec0ff */
[----:B------:R-:W-:Y:S01]  /*b110*/  IMAD.MOV R4, RZ, RZ, -R3 ;  /* 0x000000ffff047224 */ /* 0x000fe200078e0a03 */
[----:B------:R-:W-:Y:S01]  /*b120*/  ULDC UR8, c[0x0][0x148] ;  /* 0x0000520000087ab9 */ /* 0x000fe20000000800 */
[----:B------:R-:W-:Y:S01]  /*b130*/  IMAD R18, R3, UR5, R2 ;  /* 0x0000000503127c24 */ /* 0x000fe2000f8e0202 */
[----:B------:R-:W-:Y:S01]  /*b140*/  PLOP3.LUT P1, PT, PT, PT, UP0, 0x80, 0x0 ;  /* 0x000000000000781c */ /* 0x000fe20003f2f008 */
[----:B------:R-:W-:Y:S01]  /*b150*/  IMAD.MOV.U32 R3, RZ, RZ, 0x1 ;  /* 0x00000001ff037424 */ /* 0x000fe200078e00ff */
[----:B------:R-:W-:-:S03]  /*b160*/  @UP0 UIMAD UR7, UR8, UR10, UR12 ;  /* 0x0000000a080702a4 */ /* 0x000fc6000f8e020c */
[----:B------:R-:W-:Y:S02]  /*b170*/  ULDC UR8, c[0x0][0x638] ;  /* 0x00018e0000087ab9 */ /* 0x000fe40000000800 */
[----:B------:R-:W-:Y:S02]  /*b180*/  IMAD R2, R4, UR8, R13 ;  /* 0x0000000804027c24 */ /* 0x000fe4000f8e020d */
[----:B-1----:R-:W-:Y:S01]  /*b190*/  IMAD R18, R18, R15, UR7 ;  /* 0x0000000712127e24 */ /* 0x002fe2000f8e020f */
[----:B------:R-:W-:Y:S02]  /*b1a0*/  ULDC UR7, c[0x0][0x600] ;  /* 0x0001800000077ab9 */ /* 0x000fe40000000800 */
[----:B------:R-:W-:-:S05]  /*b1b0*/  IMAD R5, R2, UR7, R5 ;  /* 0x0000000702057c24 */ /* 0x000fca000f8e0205 */
[----:B------:R-:W-:Y:S02]  /*b1c0*/  SEL R2, R5, R18, !P1 ;  /* 0x0000001205027207 */ /* 0x000fe40004800000 */
[----:B------:R-:W-:-:S07]  /*b1d0*/  SEL R18, R18, R5, !P1 ;  /* 0x0000000512127207 */ /* 0x000fce0004800000 */
.L_x_299:
[----:B------:R-:W-:Y:S05]  /*b1e0*/  BSYNC B1 ;  /* 0x0000000000017941 */ /* 0x000fea0003800000 */
.L_x_298:
[----:B------:R-:W-:-:S13]  /*b1f0*/  LOP3.LUT P1, RZ, R3, 0xff, RZ, 0xc0, !PT ;  /* 0x000000ff03ff7812 */ /* 0x000fda000782c0ff */
[----:B------:R-:W-:Y:S05]  /*b200*/  @P1 BRA `(.L_x_302) ;  /* 0xfffffff400381947 */ /* 0x000fea000383ffff */
[----:B------:R-:W-:Y:S05]  /*b210*/  BSYNC B0 ;  /* 0x0000000000007941 */ /* 0x000fea0003800000 */
.L_x_290:
[----:B------:R-:W-:-:S03]  /*b220*/  UMOV UR7, 0xffffffff ;  /* 0xffffffff00077882 */ /* 0x000fc60000000000 */
[----:B------:R-:W-:Y:S05]  /*b230*/  BRA.DIV UR7, `(.L_x_303) ;  /* 0x0000000607447947 */ /* 0x000fea000b800000 */
[----:B------:R-:W-:-:S13]  /*b240*/  ELECT P6, URZ, PT ;  /* 0x00000000003f782f */ /* 0x000fda00038c0000 */
.L_x_319:
[----:B------:R-:W-:Y:S04]  /*b250*/  BSSY B0, `(.L_x_304) ;  /* 0x000002c000007945 */ /* 0x000fe80003800000 */
[----:B------:R-:W-:Y:S05]  /*b260*/  @!P6 BRA `(.L_x_305) ;  /* 0x0000000000a8e947 */ /* 0x000fea0003800000 */
[----:B------:R-:W-:-:S04]  /*b270*/  ULOP3.LUT UR7, UR41, 0x2, URZ, 0xfc, !UPT ;  /* 0x0000000229077892 */ /* 0x000fc8000f8efc3f */
[----:B------:R-:W-:-:S06]  /*b280*/  UISETP.NE.AND UP0, UPT, UR7, 0x3, UPT ;  /* 0x000000030700788c */ /* 0x000fcc000bf05270 */
[----:B------:R-:W-:-:S13]  /*b290*/  PLOP3.LUT P0, PT, PT, PT, UP0, 0x80, 0x0 ;  /* 0x000000000000781c */ /* 0x000fda0003f0f008 */
[----:B------:R-:W-:Y:S05]  /*b2a0*/  @!P0 BRA `(.L_x_306) ;  /* 0x0000000000048947 */ /* 0x000fea0003800000 */
[----:B------:R-:W-:Y:S01]  /*b2b0*/  BPT.TRAP 0x1 ;  /* 0x000000040000795c */ /* 0x000fe20000300000 */
.L_x_306:
[----:B------:R-:W0:Y:S01]  /*b2c0*/  S2R R3, SR_CgaCtaId ;  /* 0x0000000000037919 */ /* 0x000e220000008800 */
[----:B------:R-:W-:-:S04]  /*b2d0*/  MOV R2, 0x400 ;  /* 0x0000040000027802 */ /* 0x000fc80000000f00 */
[----:B0-----:R-:W-:Y:S02]  /*b2e0*/  LEA R3, R3, R2, 0x18 ;  /* 0x0000000203037211 */ /* 0x001fe400078ec0ff */
[----:B------:R-:W-:-:S03]  /*b2f0*/  SHF.L.U32 R2, R8, 0x1f, RZ ;  /* 0x0000001f08027819 */ /* 0x000fc600000006ff */
[----:B------:R-:W-:-:S04]  /*b300*/  VIADD R3, R3, 0x20 ;  /* 0x0000002003037836 */ /* 0x000fc80000000000 */
[C---:B------:R-:W-:Y:S02]  /*b310*/  IMAD R7, R0.reuse, 0x8, R3 ;  /* 0x0000000800077824 */ /* 0x040fe400078e0203 */
[----:B------:R-:W-:Y:S02]  /*b320*/  VIADD R0, R0, 0x1 ;  /* 0x0000000100007836 */ /* 0x000fe40000000000 */
[----:B------:R-:W0:Y:S03]  /*b330*/  SYNCS.PHASECHK.TRANS64.TRYWAIT P0, [R7+URZ], R2 ;  /* 0x00000002070075a7 */ /* 0x000e26000800017f */
[----:B------:R-:W-:-:S04]  /*b340*/  ISETP.NE.AND P1, PT, R0, 0x4, PT ;  /* 0x000000040000780c */ /* 0x000fc80003f25270 */
[----:B------:R-:W-:Y:S02]  /*b350*/  SEL R5, RZ, 0x1, P1 ;  /* 0x00000001ff057807 */ /* 0x000fe40000800000 */
[----:B------:R-:W-:Y:S02]  /*b360*/  SEL R0, R0, RZ, P1 ;  /* 0x000000ff00007207 */ /* 0x000fe40000800000 */
[----:B------:R-:W-:-:S03]  /*b370*/  LOP3.LUT R5, R8, R5, RZ, 0x3c, !PT ;  /* 0x0000000508057212 */ /* 0x000fc600078e3cff */
[----:B------:R-:W-:Y:S01]  /*b380*/  IMAD R9, R0, 0x8, R3 ;  /* 0x0000000800097824 */ /* 0x000fe200078e0203 */
[----:B------:R-:W-:Y:S01]  /*b390*/  SHF.L.U32 R4, R5, 0x1f, RZ ;  /* 0x0000001f05047819 */ /* 0x000fe200000006ff */
[----:B0-----:R-:W-:Y:S06]  /*b3a0*/  @!P0 BRA `(.L_x_307) ;  /* 0x0000000400088947 */ /* 0x001fec0003800000 */
.L_x_320:
[----:B------:R-:W1:Y:S01]  /*b3b0*/  SYNCS.PHASECHK.TRANS64.TRYWAIT P0, [R9+URZ], R4 ;  /* 0x00000004090075a7 */ /* 0x000e62000800017f */
[----:B------:R-:W-:-:S05]  /*b3c0*/  VIADD R0, R0, 0x1 ;  /* 0x0000000100007836 */ /* 0x000fca0000000000 */
[----:B------:R-:W-:-:S04]  /*b3d0*/  ISETP.NE.AND P1, PT, R0, 0x4, PT ;  /* 0x000000040000780c */ /* 0x000fc80003f25270 */
[----:B0-----:R-:W-:Y:S02]  /*b3e0*/  SEL R2, RZ, 0x1, P1 ;  /* 0x00000001ff027807 */ /* 0x001fe40000800000 */
[----:B------:R-:W-:Y:S02]  /*b3f0*/  SEL R0, R0, RZ, P1 ;  /* 0x000000ff00007207 */ /* 0x000fe40000800000 */
[----:B------:R-:W-:-:S03]  /*b400*/  LOP3.LUT R7, R5, R2, RZ, 0x3c, !PT ;  /* 0x0000000205077212 */ /* 0x000fc600078e3cff */
[----:B------:R-:W-:Y:S01]  /*b410*/  IMAD R6, R0, 0x8, R3 ;  /* 0x0000000800067824 */ /* 0x000fe200078e0203 */
[----:B------:R-:W-:Y:S01]  /*b420*/  SHF.L.U32 R5, R7, 0x1f, RZ ;  /* 0x0000001f07057819 */ /* 0x000fe200000006ff */
[----:B-1----:R-:W-:Y:S06]  /*b430*/  @!P0 BRA `(.L_x_308) ;  /* 0x0000000000f88947 */ /* 0x002fec0003800000 */
.L_x_321:
[----:B------:R-:W1:Y:S01]  /*b440*/  SYNCS.PHASECHK.TRANS64.TRYWAIT P0, [R6+URZ], R5 ;  /* 0x00000005060075a7 */ /* 0x000e62000800017f */
[----:B------:R-:W-:-:S05]  /*b450*/  VIADD R0, R0, 0x1 ;  /* 0x0000000100007836 */ /* 0x000fca0000000000 */
[----:B------:R-:W-:-:S04]  /*b460*/  ISETP.NE.AND P1, PT, R0, 0x4, PT ;  /* 0x000000040000780c */ /* 0x000fc80003f25270 */
[----:B------:R-:W-:Y:S02]  /*b470*/  SEL R2, RZ, 0x1, P1 ;  /* 0x00000001ff027807 */ /* 0x000fe40000800000 */
[----:B------:R-:W-:Y:S02]  /*b480*/  SEL R0, R0, RZ, P1 ;  /* 0x000000ff00007207 */ /* 0x000fe40000800000 */
[----:B------:R-:W-:Y:S01]  /*b490*/  LOP3.LUT R2, R7, R2, RZ, 0x3c, !PT ;  /* 0x0000000207027212 */ /* 0x000fe200078e3cff */
[----:B-1----:R-:W-:Y:S06]  /*b4a0*/  @!P0 BRA `(.L_x_309) ;  /* 0x0000000000f08947 */ /* 0x002fec0003800000 */
.L_x_322:
[----:B------:R-:W-:Y:S01]  /*b4b0*/  IMAD R3, R0, 0x8, R3 ;  /* 0x0000000800037824 */ /* 0x000fe200078e0203 */
[----:B------:R-:W-:-:S07]  /*b4c0*/  SHF.L.U32 R0, R2, 0x1f, RZ ;  /* 0x0000001f02007819 */ /* 0x000fce00000006ff */
.L_x_310:
[----:B--2---:R2:W3:Y:S02]  /*b4d0*/  SYNCS.PHASECHK.TRANS64.TRYWAIT P0, [R3+URZ], R0 ;  /* 0x00000000030075a7 */ /* 0x0044e4000800017f */
[----:B---3--:R-:W-:Y:S05]  /*b4e0*/  @!P0 NANOSLEEP.SYNCS 0x989680 ;  /* 0x009896800000895d */ /* 0x008fea0003900000 */
[----:B------:R-:W3:Y:S02]  /*b4f0*/  @!P0 SYNCS.PHASECHK.TRANS64 P0, [R3+URZ], R0 ;  /* 0x00000000030085a7 */ /* 0x000ee4000800007f */
[----:B---3--:R-:W-:Y:S05]  /*b500*/  @!P0 BRA `(.L_x_310) ;  /* 0xfffffffc00f08947 */ /* 0x008fea000383ffff */
.L_x_305:
[----:B------:R-:W-:Y:S05]  /*b510*/  BSYNC B0 ;  /* 0x0000000000007941 */ /* 0x000fea0003800000 */
.L_x_304:
[----:B------:R-:W-:Y:S05]  /*b520*/  EXIT ;  /* 0x000000000000794d */ /* 0x000fea0003800000 */
.L_x_14:
[----:B0-----:R0:W1:Y:S02]  /*b530*/  SYNCS.PHASECHK.TRANS64.TRYWAIT P0, [R157+URZ], R0 ;  /* 0x000000009d0075a7 */ /* 0x001064000800017f */
[----:B-1----:R-:W-:Y:S05]  /*b540*/  @!P0 NANOSLEEP.SYNCS 0x989680 ;  /* 0x009896800000895d */ /* 0x002fea0003900000 */
[----:B------:R-:W1:Y:S02]  /*b550*/  @!P0 SYNCS.PHASECHK.TRANS64 P0, [R157+URZ], R0 ;  /* 0x000000009d0085a7 */ /* 0x000e64000800007f */
[----:B-1----:R-:W-:Y:S05]  /*b560*/  @!P0 BRA `(.L_x_14) ;  /* 0xfffffffc00f08947 */ /* 0x002fea000383ffff */
[----:B------:R-:W-:Y:S05]  /*b570*/  BRA `(.L_x_311) ;  /* 0xffffff6000087947 */ /* 0x000fea000383ffff */
.L_x_19:
[----:B-1----:R1:W2:Y:S02]  /*b580*/  SYNCS.PHASECHK.TRANS64.TRYWAIT P1, [R3+URZ], R0 ;  /* 0x00000000030075a7 */ /* 0x0022a4000802017f */
[----:B--2---:R-:W-:Y:S05]  /*b590*/  @!P1 NANOSLEEP.SYNCS 0x989680 ;  /* 0x009896800000995d */ /* 0x004fea0003900000 */
[----:B------:R-:W2:Y:S02]  /*b5a0*/  @!P1 SYNCS.PHASECHK.TRANS64 P1, [R3+URZ], R0 ;  /* 0x00000000030095a7 */ /* 0x000ea4000802007f */
[----:B--2---:R-:W-:Y:S05]  /*b5b0*/  @!P1 BRA `(.L_x_19) ;  /* 0xfffffffc00f09947 */ /* 0x004fea000383ffff */
[----:B------:R-:W-:Y:S05]  /*b5c0*/  BRA `(.L_x_18) ;  /* 0xffffff6000787947 */ /* 0x000fea000383ffff */
.L_x_24:
[----:B-1----:R-:W-:-:S04]  /*b5d0*/  IMAD.U32 R4, RZ, RZ, UR4 ;  /* 0x00000004ff047e24 */ /* 0x002fc8000f8e00ff */
[----:B------:R1:W2:Y:S03]  /*b5e0*/  SYNCS.PHASECHK.TRANS64.TRYWAIT P1, [R4+URZ], R3 ;  /* 0x00000003040075a7 */ /* 0x0002a6000802017f */
[----:B--2---:R-:W-:Y:S05]  /*b5f0*/  @!P1 NANOSLEEP.SYNCS 0x989680 ;  /* 0x009896800000995d */ /* 0x004fea0003900000 */
[----:B------:R-:W2:Y:S02]  /*b600*/  @!P1 SYNCS.PHASECHK.TRANS64 P1, [R4+URZ], R3 ;  /* 0x00000003040095a7 */ /* 0x000ea4000802007f */
[----:B--2---:R-:W-:Y:S05]  /*b610*/  @!P1 BRA `(.L_x_24) ;  /* 0xfffffffc00ec9947 */ /* 0x004fea000383ffff */
[----:B------:R-:W-:Y:S05]  /*b620*/  BRA `(.L_x_23) ;  /* 0xffffff6400547947 */ /* 0x000fea000383ffff */
.L_x_30:
[----:B0-----:R0:W1:Y:S02]  /*b630*/  SYNCS.PHASECHK.TRANS64.TRYWAIT P0, [R157+URZ+0x10], R0 ;  /* 0x000010009d0075a7 */ /* 0x001064000800017f */
[----:B-1----:R-:W-:Y:S05]  /*b640*/  @!P0 NANOSLEEP.SYNCS 0x989680 ;  /* 0x009896800000895d */ /* 0x002fea0003900000 */
[----:B------:R-:W1:Y:S02]  /*b650*/  @!P0 SYNCS.PHASECHK.TRANS64 P0, [R157+URZ+0x10], R0 ;  /* 0x000010009d0085a7 */ /* 0x000e64000800007f */
[----:B-1----:R-:W-:Y:S05]  /*b660*/  @!P0 BRA `(.L_x_30) ;  /* 0xfffffffc00f08947 */ /* 0x002fea000383ffff */
[----:B------:R-:W-:Y:S05]  /*b670*/  BRA `(.L_x_312) ;  /* 0xffffff68009c7947 */ /* 0x000fea000383ffff */
.L_x_291:
[----:B------:R-:W-:Y:S01]  /*b680*/  BSSY B1, `(.L_x_313) ;  /* 0x0000006000017945 */ /* 0x000fe20003800000 */
[----:B------:R-:W-:-:S07]  /*b690*/  IMAD.MOV.U32 R15, RZ, RZ, -0x1 ;  /* 0xffffffffff0f7424 */ /* 0x000fce00078e00ff */
[----:B------:R-:W-:Y:S05]  /*b6a0*/  WARPSYNC.COLLECTIVE R15, `(.L_x_314) ;  /* 0x000000000f0c7348 */ /* 0x000fea0003c00000 */
[----:B------:R-:W-:Y:S02]  /*b6b0*/  ELECT P6, UR62, PT ;  /* 0x00000000003e782f */ /* 0x000fe400038c0000 */
[----:B------:R-:W-:Y:S01]  /*b6c0*/  MOV R14, UR62 ;  /* 0x0000003e000e7c02 */ /* 0x000fe20008000f00 */
[----:B------:R-:W-:Y:S10]  /*b6d0*/  ENDCOLLECTIVE ;  /* 0x000000000000791b */ /* 0x000ff40003800000 */
.L_x_314:
[----:B------:R-:W-:Y:S05]  /*b6e0*/  BSYNC B1 ;  /* 0x0000000000017941 */ /* 0x000fea0003800000 */
.L_x_313:
[----:B------:R-:W-:Y:S05]  /*b6f0*/  BRA `(.L_x_315) ;  /* 0xfffffff000087947 */ /* 0x000fea000383ffff */
.L_x_294:
[----:B-1----:R1:W2:Y:S02]  /*b700*/  SYNCS.PHASECHK.TRANS64.TRYWAIT P1, [R7+URZ+0x20], R4 ;  /* 0x00002004070075a7 */ /* 0x0022a4000802017f */
[----:B--2---:R-:W-:Y:S05]  /*b710*/  @!P1 NANOSLEEP.SYNCS 0x989680 ;  /* 0x009896800000995d */ /* 0x004fea0003900000 */
[----:B------:R-:W2:Y:S02]  /*b720*/  @!P1 SYNCS.PHASECHK.TRANS64 P1, [R7+URZ+0x20], R4 ;  /* 0x00002004070095a7 */ /* 0x000ea4000802007f */
[----:B--2---:R-:W-:Y:S05]  /*b730*/  @!P1 BRA `(.L_x_294) ;  /* 0xfffffffc00f09947 */ /* 0x004fea000383ffff */
[----:B------:R-:W-:Y:S05]  /*b740*/  BRA `(.L_x_316) ;  /* 0xfffffff0003c7947 */ /* 0x000fea000383ffff */
.L_x_303:
[----:B------:R-:W-:Y:S01]  /*b750*/  BSSY B0, `(.L_x_317) ;  /* 0x0000006000007945 */ /* 0x000fe20003800000 */
[----:B------:R-:W-:-:S07]  /*b760*/  IMAD.MOV.U32 R15, RZ, RZ, -0x1 ;  /* 0xffffffffff0f7424 */ /* 0x000fce00078e00ff */
[----:B------:R-:W-:Y:S05]  /*b770*/  WARPSYNC.COLLECTIVE R15, `(.L_x_318) ;  /* 0x000000000f0c7348 */ /* 0x000fea0003c00000 */
[----:B------:R-:W-:Y:S02]  /*b780*/  ELECT P6, UR62, PT ;  /* 0x00000000003e782f */ /* 0x000fe400038c0000 */
[----:B------:R-:W-:Y:S01]  /*b790*/  MOV R14, UR62 ;  /* 0x0000003e000e7c02 */ /* 0x000fe20008000f00 */
[----:B------:R-:W-:Y:S10]  /*b7a0*/  ENDCOLLECTIVE ;  /* 0x000000000000791b */ /* 0x000ff40003800000 */
.L_x_318:
[----:B------:R-:W-:Y:S05]  /*b7b0*/  BSYNC B0 ;  /* 0x0000000000007941 */ /* 0x000fea0003800000 */
.L_x_317:
[----:B------:R-:W-:Y:S05]  /*b7c0*/  BRA `(.L_x_319) ;  /* 0xfffffff800a07947 */ /* 0x000fea000383ffff */
.L_x_307:
[----:B0-----:R0:W1:Y:S02]  /*b7d0*/  SYNCS.PHASECHK.TRANS64.TRYWAIT P0, [R7+URZ], R2 ;  /* 0x00000002070075a7 */ /* 0x001064000800017f */
[----:B-1----:R-:W-:Y:S05]  /*b7e0*/  @!P0 NANOSLEEP.SYNCS 0x989680 ;  /* 0x009896800000895d */ /* 0x002fea0003900000 */
[----:B------:R-:W1:Y:S02]  /*b7f0*/  @!P0 SYNCS.PHASECHK.TRANS64 P0, [R7+URZ], R2 ;  /* 0x00000002070085a7 */ /* 0x000e64000800007f */
[----:B-1----:R-:W-:Y:S05]  /*b800*/  @!P0 BRA `(.L_x_307) ;  /* 0xfffffffc00f08947 */ /* 0x002fea000383ffff */
[----:B------:R-:W-:Y:S05]  /*b810*/  BRA `(.L_x_320) ;  /* 0xfffffff800e47947 */ /* 0x000fea000383ffff */
.L_x_308:
[----:B0-----:R0:W1:Y:S02]  /*b820*/  SYNCS.PHASECHK.TRANS64.TRYWAIT P0, [R9+URZ], R4 ;  /* 0x00000004090075a7 */ /* 0x001064000800017f */
[----:B-1----:R-:W-:Y:S05]  /*b830*/  @!P0 NANOSLEEP.SYNCS 0x989680 ;  /* 0x009896800000895d */ /* 0x002fea0003900000 */
[----:B------:R-:W1:Y:S02]  /*b840*/  @!P0 SYNCS.PHASECHK.TRANS64 P0, [R9+URZ], R4 ;  /* 0x00000004090085a7 */ /* 0x000e64000800007f */
[----:B-1----:R-:W-:Y:S05]  /*b850*/  @!P0 BRA `(.L_x_308) ;  /* 0xfffffffc00f08947 */ /* 0x002fea000383ffff */
[----:B------:R-:W-:Y:S05]  /*b860*/  BRA `(.L_x_321) ;  /* 0xfffffff800f47947 */ /* 0x000fea000383ffff */
.L_x_309:
[----:B-1----:R1:W2:Y:S02]  /*b870*/  SYNCS.PHASECHK.TRANS64.TRYWAIT P0, [R6+URZ], R5 ;  /* 0x00000005060075a7 */ /* 0x0022a4000800017f */
[----:B--2---:R-:W-:Y:S05]  /*b880*/  @!P0 NANOSLEEP.SYNCS 0x989680 ;  /* 0x009896800000895d */ /* 0x004fea0003900000 */
[----:B------:R-:W2:Y:S02]  /*b890*/  @!P0 SYNCS.PHASECHK.TRANS64 P0, [R6+URZ], R5 ;  /* 0x00000005060085a7 */ /* 0x000ea4000800007f */
[----:B--2---:R-:W-:Y:S05]  /*b8a0*/  @!P0 BRA `(.L_x_309) ;  /* 0xfffffffc00f08947 */ /* 0x004fea000383ffff */
[----:B------:R-:W-:Y:S05]  /*b8b0*/  BRA `(.L_x_322) ;  /* 0xfffffff800fc7947 */ /* 0x000fea000383ffff */
.L_x_323:
[----:B------:R-:W-:-:S00]  /*b8c0*/  BRA `(.L_x_323) ;  /* 0xfffffffc00fc7947 */ /* 0x000fc0000383ffff */
[----:B------:R-:W-:-:S00]  /*b8d0*/  NOP ;  /* 0x0000000000007918 */ /* 0x000fc00000000000 */
        /* <DEDUP_REMOVED lines=10> */
.L_x_324:


//--------------------- .nv.global.init           --------------------------
	.section	.nv.global.init,"aw",@progbits
.nv.global.init:
	.type		$str$22,@object
	.size		$str$22,($str$23 - $str$22)
$str$22:
        /*0000*/ 	.byte	0x6b, 0x5f, 0x74, 0x69, 0x6c, 0x65, 0x5f, 0x63, 0x6f, 0x75, 0x6e, 0x74, 0x20, 0x3e, 0x3d, 0x20
        /*0010*/ 	.byte	0x31, 0x00
	.type		$str$23,@object
	.size		$str$23,(__unnamed_1 - $str$23)
$str$23:
        /*0012*/ 	.byte	0x2f, 0x74, 0x6d, 0x70, 0x2f, 0x63, 0x75, 0x74, 0x6c, 0x61, 0x73, 0x73, 0x5f, 0x73, 0x77, 0x65
        /*0022*/ 	.byte	0x65, 0x70, 0x5f, 0x73, 0x72, 0x63, 0x2f, 0x69, 0x6e, 0x63, 0x6c, 0x75, 0x64, 0x65, 0x2f, 0x63
        /*0032*/ 	.byte	0x75, 0x74, 0x6c, 0x61, 0x73, 0x73, 0x2f, 0x67, 0x65, 0x6d, 0x6d, 0x2f, 0x63, 0x6f, 0x6c, 0x6c
        /*0042*/ 	.byte	0x65, 0x63, 0x74, 0x69, 0x76, 0x65, 0x2f, 0x73, 0x6d, 0x39, 0x30, 0x5f, 0x6d, 0x6d, 0x61, 0x5f
        /*0052*/ 	.byte	0x74, 0x6d, 0x61, 0x5f, 0x67, 0x6d, 0x6d, 0x61, 0x5f, 0x73, 0x73, 0x5f, 0x77, 0x61, 0x72, 0x70
        /*0062*/ 	.byte	0x73, 0x70, 0x65, 0x63, 0x69, 0x61, 0x6c, 0x69, 0x7a, 0x65, 0x64, 0x2e, 0x68, 0x70, 0x70, 0x00
	.type		__unnamed_1,@object
	.size		__unnamed_1,(.L_0 - __unnamed_1)
__unnamed_1:
        /*0072*/ 	.byte	0x76, 0x6f, 0x69, 0x64, 0x20, 0x63, 0x75, 0x74, 0x6c, 0x61, 0x73, 0x73, 0x3a, 0x3a, 0x67, 0x65
        /* <DEDUP_REMOVED lines=179> */
        /*0bb2*/ 	.byte	0x65, 0x6e, 0x74, 0x69, 0x74, 0x79, 0x5d, 0x00
.L_0:


//--------------------- .nv.shared._ZN7cutlass13device_kernelINS_4gemm6kernel13GemmUniversalIN4cute5tupleIJiiiiEEENS1_10collective13CollectiveMmaINS1_34MainloopSm90TmaGmmaWarpSpecializedILi4ENS5_IJNS4_1CILi1EEESB_SB_EEENS1_32KernelTmaWarpSpecializedPingpongEEENS5_IJNSA_ILi64EEENSA_ILi256EEESF_EEENS_6half_tENS5_IJlSB_lEEESI_SJ_NS4_8TiledMMAINS4_8MMA_AtomIJNS4_4SM904GMMA26MMA_64x256x16_F32F16F16_SSILNSN_5MajorE0ELSP_0ELNSN_7ScaleInE1ELSQ_1EEEEEENS4_6LayoutISC_NS5_IJNSA_ILi0EEESU_SU_EEEEENS5_IJNS4_10UnderscoreESX_SX_EEEEENS4_13SM90_TMA_LOADENS4_14ComposedLayoutINS4_7SwizzleILi3ELi4ELi3EEENS4_18smem_ptr_flag_bitsILi16EEENST_INS5_IJNSA_ILi8EEESF_EEENS5_IJSF_SB_EEEEEEEvNS4_8identityES10_S1A_vS1B_EENS_8epilogue10collective6detail29Sm90TmaWarpSpecializedAdapterINS1E_15DefaultEpilogueISI_SJ_SJ_NS1D_6thread17LinearCombinationISI_Li1EffLNS1I_9ScaleType4KindE0ELNS_15FloatRoundStyleE2ESI_EENS1_15EpilogueDefaultEEEEEvvEEEEvNT_6ParamsE --------------------------
	.section	.nv.shared._ZN7cutlass13device_kernelINS_4gemm6kernel13GemmUniversalIN4cute5tupleIJiiiiEEENS1_10collective13CollectiveMmaINS1_34MainloopSm90TmaGmmaWarpSpecializedILi4ENS5_IJNS4_1CILi1EEESB_SB_EEENS1_32KernelTmaWarpSpecializedPingpongEEENS5_IJNSA_ILi64EEENSA_ILi256EEESF_EEENS_6half_tENS5_IJlSB_lEEESI_SJ_NS4_8TiledMMAINS4_8MMA_AtomIJNS4_4SM904GMMA26MMA_64x256x16_F32F16F16_SSILNSN_5MajorE0ELSP_0ELNSN_7ScaleInE1ELSQ_1EEEEEENS4_6LayoutISC_NS5_IJNSA_ILi0EEESU_SU_EEEEENS5_IJNS4_10UnderscoreESX_SX_EEEEENS4_13SM90_TMA_LOADENS4_14ComposedLayoutINS4_7SwizzleILi3ELi4ELi3EEENS4_18smem_ptr_flag_bitsILi16EEENST_INS5_IJNSA_ILi8EEESF_EEENS5_IJSF_SB_EEEEEEEvNS4_8identityES10_S1A_vS1B_EENS_8epilogue10collective6detail29Sm90TmaWarpSpecializedAdapterINS1E_15DefaultEpilogueISI_SJ_SJ_NS1D_6thread17LinearCombinationISI_Li1EffLNS1I_9ScaleType4KindE0ELNS_15FloatRoundStyleE2ESI_EENS1_15EpilogueDefaultEEEEEvvEEEEvNT_6ParamsE,"aw",@nobits
	.sectionflags	@""
	.align	16
	.zero		1024


//--------------------- .nv.shared.reserved.0     --------------------------
	.section	.nv.shared.reserved.0,"aw",@nobits
	.weak		__nv_reservedSMEM_offset_0_alias
	.size		__nv_reservedSMEM_offset_0_alias, 0, 0
	.other		__nv_reservedSMEM_offset_0_alias,@"STO_CUDA_RESERVED_SHARED STV_DEFAULT"
__nv_reservedSMEM_offset_0_alias:
	.zero		0


//--------------------- .nv.global                --------------------------
	.section	.nv.global,"aw",@nobits
.nv.global:
	.type		_ZN39_INTERNAL_658eadea_4_k_cu_aed1c7ae_30584cute1_E,@object
	.size		_ZN39_INTERNAL_658eadea_4_k_cu_aed1c7ae_30584cute1_E,(_ZN39_INTERNAL_658eadea_4_k_cu_aed1c7ae_30584cuda3std3__45__cpo6cbeginE - _ZN39_INTERNAL_658eadea_4_k_cu_aed1c7ae_30584cute1_E)
_ZN39_INTERNAL_658eadea_4_k_cu_aed1c7ae_30584cute1_E:
	.zero		1
	.type		_ZN39_INTERNAL_658eadea_4_k_cu_aed1c7ae_30584cuda3std3__45__cpo6cbeginE,@object
	.size		_ZN39_INTERNAL_658eadea_4_k_cu_aed1c7ae_30584cuda3std3__45__cpo6cbeginE,(_ZN39_INTERNAL_658eadea_4_k_cu_aed1c7ae_30584cuda3std3__48in_placeE - _ZN39_INTERNAL_658eadea_4_k_cu_aed1c7ae_30584cuda3std3__45__cpo6cbeginE)
_ZN39_INTERNAL_658eadea_4_k_cu_aed1c7ae_30584cuda3std3__45__cpo6cbeginE:
	.zero		1
	.type		_ZN39_INTERNAL_658eadea_4_k_cu_aed1c7ae_30584cuda3std3__48in_placeE,@object
	.size		_ZN39_INTERNAL_658eadea_4_k_cu_aed1c7ae_30584cuda3std3__48in_placeE,(_ZN39_INTERNAL_658eadea_4_k_cu_aed1c7ae_30584cuda3std6ranges3__45__cpo9iter_moveE - _ZN39_INTERNAL_658eadea_4_k_cu_aed1c7ae_30584cuda3std3__48in_placeE)
_ZN39_INTERNAL_658eadea_4_k_cu_aed1c7ae_30584cuda3std3__48in_placeE:
	.zero		1
	.type		_ZN39_INTERNAL_658eadea_4_k_cu_aed1c7ae_30584cuda3std6ranges3__45__cpo9iter_moveE,@object
	.size		_ZN39_INTERNAL_658eadea_4_k_cu_aed1c7ae_30584cuda3std6ranges3__45__cpo9iter_moveE,(_ZN39_INTERNAL_658eadea_4_k_cu_aed1c7ae_30584cuda3std3__45__cpo5beginE - _ZN39_INTERNAL_658eadea_4_k_cu_aed1c7ae_30584cuda3std6ranges3__45__cpo9iter_moveE)
_ZN39_INTERNAL_658eadea_4_k_cu_aed1c7ae_30584cuda3std6ranges3__45__cpo9iter_moveE:
	.zero		1
	.type		_ZN39_INTERNAL_658eadea_4_k_cu_aed1c7ae_30584cuda3std3__45__cpo5beginE,@object
	.size		_ZN39_INTERNAL_658eadea_4_k_cu_aed1c7ae_30584cuda3std3__45__cpo5beginE,(_ZN39_INTERNAL_658eadea_4_k_cu_aed1c7ae_30584cuda3std3__441_GLOBAL__N__658eadea_4_k_cu_aed1c7ae_30586ignoreE - _ZN39_INTERNAL_658eadea_4_k_cu_aed1c7ae_30584cuda3std3__45__cpo5beginE)
_ZN39_INTERNAL_658eadea_4_k_cu_aed1c7ae_30584cuda3std3__45__cpo5beginE:
	.zero		1
	.type		_ZN39_INTERNAL_658eadea_4_k_cu_aed1c7ae_30584cuda3std3__441_GLOBAL__N__658eadea_4_k_cu_aed1c7ae_30586ignoreE,@object
	.size		_ZN39_INTERNAL_658eadea_4_k_cu_aed1c7ae_30584cuda3std3__441_GLOBAL__N__658eadea_4_k_cu_aed1c7ae_30586ignoreE,(_ZN39_INTERNAL_658eadea_4_k_cu_aed1c7ae_30584cute7productE - _ZN39_INTERNAL_658eadea_4_k_cu_aed1c7ae_30584cuda3std3__441_GLOBAL__N__658eadea_4_k_cu_aed1c7ae_30586ignoreE)
_ZN39_INTERNAL_658eadea_4_k_cu_aed1c7ae_30584cuda3std3__441_GLOBAL__N__658eadea_4_k_cu_aed1c7ae_30586ignoreE:
	.zero		1
	.type		_ZN39_INTERNAL_658eadea_4_k_cu_aed1c7ae_30584cute7productE,@object
	.size		_ZN39_INTERNAL_658eadea_4_k_cu_aed1c7ae_30584cute7productE,(_ZN39_INTERNAL_658eadea_4_k_cu_aed1c7ae_30584cuda3std3__45__cpo3endE - _ZN39_INTERNAL_658eadea_4_k_cu_aed1c7ae_30584cute7productE)
_ZN39_INTERNAL_658eadea_4_k_cu_aed1c7ae_30584cute7productE:
	.zero		1
	.type		_ZN39_INTERNAL_658eadea_4_k_cu_aed1c7ae_30584cuda3std3__45__cpo3endE,@object
	.size		_ZN39_INTERNAL_658eadea_4_k_cu_aed1c7ae_30584cuda3std3__45__cpo3endE,(_ZN39_INTERNAL_658eadea_4_k_cu_aed1c7ae_30584cuda3std3__419piecewise_constructE - _ZN39_INTERNAL_658eadea_4_k_cu_aed1c7ae_30584cuda3std3__45__cpo3endE)
_ZN39_INTERNAL_658eadea_4_k_cu_aed1c7ae_30584cuda3std3__45__cpo3endE:
	.zero		1
	.type		_ZN39_INTERNAL_658eadea_4_k_cu_aed1c7ae_30584cuda3std3__419piecewise_constructE,@object
	.size		_ZN39_INTERNAL_658eadea_4_k_cu_aed1c7ae_30584cuda3std3__419piecewise_constructE,(_ZN39_INTERNAL_658eadea_4_k_cu_aed1c7ae_30584cuda3std3__45__cpo4cendE - _ZN39_INTERNAL_658eadea_4_k_cu_aed1c7ae_30584cuda3std3__419piecewise_constructE)
_ZN39_INTERNAL_658eadea_4_k_cu_aed1c7ae_30584cuda3std3__419piecewise_constructE:
	.zero		1
	.type		_ZN39_INTERNAL_658eadea_4_k_cu_aed1c7ae_30584cuda3std3__45__cpo4cendE,@object
	.size		_ZN39_INTERNAL_658eadea_4_k_cu_aed1c7ae_30584cuda3std3__45__cpo4cendE,(_ZN39_INTERNAL_658eadea_4_k_cu_aed1c7ae_30584cuda3std6ranges3__45__cpo4swapE - _ZN39_INTERNAL_658eadea_4_k_cu_aed1c7ae_30584cuda3std3__45__cpo4cendE)
_ZN39_INTERNAL_658eadea_4_k_cu_aed1c7ae_30584cuda3std3__45__cpo4cendE:
	.zero		1
	.type		_ZN39_INTERNAL_658eadea_4_k_cu_aed1c7ae_30584cuda3std6ranges3__45__cpo4swapE,@object
	.size		_ZN39_INTERNAL_658eadea_4_k_cu_aed1c7ae_30584cuda3std6ranges3__45__cpo4swapE,(.L_8 - _ZN39_INTERNAL_658eadea_4_k_cu_aed1c7ae_30584cuda3std6ranges3__45__cpo4swapE)
_ZN39_INTERNAL_658eadea_4_k_cu_aed1c7ae_30584cuda3std6ranges3__45__cpo4swapE:
	.zero		1
.L_8:


//--------------------- .nv.constant0._ZN7cutlass13device_kernelINS_4gemm6kernel13GemmUniversalIN4cute5tupleIJiiiiEEENS1_10collective13CollectiveMmaINS1_34MainloopSm90TmaGmmaWarpSpecializedILi4ENS5_IJNS4_1CILi1EEESB_SB_EEENS1_32KernelTmaWarpSpecializedPingpongEEENS5_IJNSA_ILi64EEENSA_ILi256EEESF_EEENS_6half_tENS5_IJlSB_lEEESI_SJ_NS4_8TiledMMAINS4_8MMA_AtomIJNS4_4SM904GMMA26MMA_64x256x16_F32F16F16_SSILNSN_5MajorE0ELSP_0ELNSN_7ScaleInE1ELSQ_1EEEEEENS4_6LayoutISC_NS5_IJNSA_ILi0EEESU_SU_EEEEENS5_IJNS4_10UnderscoreESX_SX_EEEEENS4_13SM90_TMA_LOADENS4_14ComposedLayoutINS4_7SwizzleILi3ELi4ELi3EEENS4_18smem_ptr_flag_bitsILi16EEENST_INS5_IJNSA_ILi8EEESF_EEENS5_IJSF_SB_EEEEEEEvNS4_8identityES10_S1A_vS1B_EENS_8epilogue10collective6detail29Sm90TmaWarpSpecializedAdapterINS1E_15DefaultEpilogueISI_SJ_SJ_NS1D_6thread17LinearCombinationISI_Li1EffLNS1I_9ScaleType4KindE0ELNS_15FloatRoundStyleE2ESI_EENS1_15EpilogueDefaultEEEEEvvEEEEvNT_6ParamsE --------------------------
	.section	.nv.constant0._ZN7cutlass13device_kernelINS_4gemm6kernel13GemmUniversalIN4cute5tupleIJiiiiEEENS1_10collective13CollectiveMmaINS1_34MainloopSm90TmaGmmaWarpSpecializedILi4ENS5_IJNS4_1CILi1EEESB_SB_EEENS1_32KernelTmaWarpSpecializedPingpongEEENS5_IJNSA_ILi64EEENSA_ILi256EEESF_EEENS_6half_tENS5_IJlSB_lEEESI_SJ_NS4_8TiledMMAINS4_8MMA_AtomIJNS4_4SM904GMMA26MMA_64x256x16_F32F16F16_SSILNSN_5MajorE0ELSP_0ELNSN_7ScaleInE1ELSQ_1EEEEEENS4_6LayoutISC_NS5_IJNSA_ILi0EEESU_SU_EEEEENS5_IJNS4_10UnderscoreESX_SX_EEEEENS4_13SM90_TMA_LOADENS4_14ComposedLayoutINS4_7SwizzleILi3ELi4ELi3EEENS4_18smem_ptr_flag_bitsILi16EEENST_INS5_IJNSA_ILi8EEESF_EEENS5_IJSF_SB_EEEEEEEvNS4_8identityES10_S1A_vS1B_EENS_8epilogue10collective6detail29Sm90TmaWarpSpecializedAdapterINS1E_15DefaultEpilogueISI_SJ_SJ_NS1D_6thread17LinearCombinationISI_Li1EffLNS1I_9ScaleType4KindE0ELNS_15FloatRoundStyleE2ESI_EENS1_15EpilogueDefaultEEEEEvvEEEEvNT_6ParamsE,"a",@progbits
	.sectionflags	@""
	.align	4
.nv.constant0._ZN7cutlass13device_kernelINS_4gemm6kernel13GemmUniversalIN4cute5tupleIJiiiiEEENS1_10collective13CollectiveMmaINS1_34MainloopSm90TmaGmmaWarpSpecializedILi4ENS5_IJNS4_1CILi1EEESB_SB_EEENS1_32KernelTmaWarpSpecializedPingpongEEENS5_IJNSA_ILi64EEENSA_ILi256EEESF_EEENS_6half_tENS5_IJlSB_lEEESI_SJ_NS4_8TiledMMAINS4_8MMA_AtomIJNS4_4SM904GMMA26MMA_64x256x16_F32F16F16_SSILNSN_5MajorE0ELSP_0ELNSN_7ScaleInE1ELSQ_1EEEEEENS4_6LayoutISC_NS5_IJNSA_ILi0EEESU_SU_EEEEENS5_IJNS4_10UnderscoreESX_SX_EEEEENS4_13SM90_TMA_LOADENS4_14ComposedLayoutINS4_7SwizzleILi3ELi4ELi3EEENS4_18smem_ptr_flag_bitsILi16EEENST_INS5_IJNSA_ILi8EEESF_EEENS5_IJSF_SB_EEEEEEEvNS4_8identityES10_S1A_vS1B_EENS_8epilogue10collective6detail29Sm90TmaWarpSpecializedAdapterINS1E_15DefaultEpilogueISI_SJ_SJ_NS1D_6thread17LinearCombinationISI_Li1EffLNS1I_9ScaleType4KindE0ELNS_15FloatRoundStyleE2ESI_EENS1_15EpilogueDefaultEEEEEvvEEEEvNT_6ParamsE:
	.zero		1664


//--------------------- SYMBOLS --------------------------

	.type		.nv.reservedSmem.offset0,@object
	.size		.nv.reservedSmem.offset0,0x4
	.type		__assertfail,@function
